//
// Generated by NVIDIA NVVM Compiler
//
// Compiler Build ID: CL-36424714
// Cuda compilation tools, release 13.0, V13.0.88
// Based on NVVM 20.0.0
//

.version 9.0
.target sm_100
.address_size 64

	// .globl	_Z10AES_kernelP4vec2PKS_jS2_
// _ZZ10AES_kernelP4vec2PKS_jS2_E12shared_bskey has been demoted

.visible .entry _Z10AES_kernelP4vec2PKS_jS2_(
	.param .u64 .ptr .align 1 _Z10AES_kernelP4vec2PKS_jS2__param_0,
	.param .u64 .ptr .align 1 _Z10AES_kernelP4vec2PKS_jS2__param_1,
	.param .u32 _Z10AES_kernelP4vec2PKS_jS2__param_2,
	.param .u64 .ptr .align 1 _Z10AES_kernelP4vec2PKS_jS2__param_3
)
{
	.reg .pred 	%p<11>;
	.reg .b32 	%r<2135>;
	.reg .b64 	%rd<23>;
	// demoted variable
	.shared .align 8 .b8 _ZZ10AES_kernelP4vec2PKS_jS2_E12shared_bskey[704];
	ld.param.u32 	%r67, [_Z10AES_kernelP4vec2PKS_jS2__param_2];
	ld.param.u64 	%rd4, [_Z10AES_kernelP4vec2PKS_jS2__param_3];
	cvta.to.global.u64 	%rd1, %rd4;
	mov.u32 	%r1, %ntid.x;
	mov.u32 	%r2, %tid.x;
	and.b32  	%r68, %r67, 7;
	setp.eq.s32 	%p1, %r68, 0;
	@%p1 bra 	$L__BB0_2;
	// begin inline asm
	trap;
	// end inline asm
$L__BB0_2:
	setp.gt.u32 	%p2, %r2, 87;
	@%p2 bra 	$L__BB0_9;
	add.s32 	%r69, %r2, %r1;
	max.u32 	%r70, %r69, 88;
	setp.lt.u32 	%p3, %r69, 88;
	selp.u32 	%r71, 1, 0, %p3;
	add.s32 	%r72, %r69, %r71;
	sub.s32 	%r73, %r70, %r72;
	div.u32 	%r74, %r73, %r1;
	add.s32 	%r3, %r74, %r71;
	and.b32  	%r75, %r3, 3;
	setp.eq.s32 	%p4, %r75, 3;
	mov.u32 	%r2114, %r2;
	@%p4 bra 	$L__BB0_6;
	add.s32 	%r77, %r3, 1;
	and.b32  	%r4, %r77, 3;
	mov.b32 	%r2113, 0;
	mov.u32 	%r2114, %r2;
$L__BB0_5:
	.pragma "nounroll";
	shl.b32 	%r78, %r2114, 3;
	mov.u32 	%r79, _ZZ10AES_kernelP4vec2PKS_jS2_E12shared_bskey;
	add.s32 	%r80, %r79, %r78;
	mul.wide.u32 	%rd5, %r2114, 8;
	add.s64 	%rd6, %rd1, %rd5;
	ld.global.nc.v2.u32 	{%r81, %r82}, [%rd6];
	st.volatile.shared.u32 	[%r80], %r81;
	st.volatile.shared.u32 	[%r80+4], %r82;
	add.s32 	%r2114, %r2114, %r1;
	add.s32 	%r2113, %r2113, 1;
	setp.ne.s32 	%p5, %r2113, %r4;
	@%p5 bra 	$L__BB0_5;
$L__BB0_6:
	setp.lt.u32 	%p6, %r3, 3;
	@%p6 bra 	$L__BB0_9;
	mov.u32 	%r84, _ZZ10AES_kernelP4vec2PKS_jS2_E12shared_bskey;
	shl.b32 	%r89, %r1, 3;
$L__BB0_8:
	shl.b32 	%r83, %r2114, 3;
	add.s32 	%r85, %r84, %r83;
	mul.wide.u32 	%rd7, %r2114, 8;
	add.s64 	%rd8, %rd1, %rd7;
	ld.global.nc.v2.u32 	{%r86, %r87}, [%rd8];
	st.volatile.shared.u32 	[%r85], %r86;
	st.volatile.shared.u32 	[%r85+4], %r87;
	add.s32 	%r88, %r2114, %r1;
	add.s32 	%r90, %r85, %r89;
	mul.wide.u32 	%rd9, %r88, 8;
	add.s64 	%rd10, %rd1, %rd9;
	ld.global.nc.v2.u32 	{%r91, %r92}, [%rd10];
	st.volatile.shared.u32 	[%r90], %r91;
	st.volatile.shared.u32 	[%r90+4], %r92;
	add.s32 	%r93, %r88, %r1;
	add.s32 	%r94, %r90, %r89;
	mul.wide.u32 	%rd11, %r93, 8;
	add.s64 	%rd12, %rd1, %rd11;
	ld.global.nc.v2.u32 	{%r95, %r96}, [%rd12];
	st.volatile.shared.u32 	[%r94], %r95;
	st.volatile.shared.u32 	[%r94+4], %r96;
	add.s32 	%r97, %r93, %r1;
	add.s32 	%r98, %r94, %r89;
	mul.wide.u32 	%rd13, %r97, 8;
	add.s64 	%rd14, %rd1, %rd13;
	ld.global.nc.v2.u32 	{%r99, %r100}, [%rd14];
	st.volatile.shared.u32 	[%r98], %r99;
	st.volatile.shared.u32 	[%r98+4], %r100;
	add.s32 	%r2114, %r97, %r1;
	setp.lt.u32 	%p7, %r2114, 88;
	@%p7 bra 	$L__BB0_8;
$L__BB0_9:
	ld.param.u32 	%r2110, [_Z10AES_kernelP4vec2PKS_jS2__param_2];
	bar.sync 	0;
	mov.u32 	%r101, %ctaid.x;
	mad.lo.s32 	%r102, %r1, %r101, %r2;
	shl.b32 	%r2116, %r102, 2;
	shr.u32 	%r103, %r2110, 1;
	setp.ge.u32 	%p8, %r2116, %r103;
	@%p8 bra 	$L__BB0_14;
	mov.u32 	%r292, _ZZ10AES_kernelP4vec2PKS_jS2_E12shared_bskey;
	add.s32 	%r104, %r292, 96;
$L__BB0_11:
	ld.param.u64 	%rd22, [_Z10AES_kernelP4vec2PKS_jS2__param_1];
	cvta.to.global.u64 	%rd15, %rd22;
	mul.wide.s32 	%rd16, %r2116, 16;
	add.s64 	%rd17, %rd15, %rd16;
	ld.global.nc.v4.u32 	{%r106, %r107, %r108, %r109}, [%rd17];
	ld.global.nc.v4.u32 	{%r110, %r111, %r112, %r113}, [%rd17+16];
	ld.global.nc.v4.u32 	{%r114, %r115, %r116, %r117}, [%rd17+32];
	ld.global.nc.v4.u32 	{%r118, %r119, %r120, %r121}, [%rd17+48];
	mov.b32 	%r122, 9783;
	prmt.b32 	%r123, %r107, %r109, %r122;
	mov.b32 	%r124, 1045;
	prmt.b32 	%r125, %r107, %r109, %r124;
	prmt.b32 	%r126, %r106, %r108, %r122;
	prmt.b32 	%r127, %r106, %r108, %r124;
	prmt.b32 	%r128, %r111, %r113, %r122;
	prmt.b32 	%r129, %r111, %r113, %r124;
	prmt.b32 	%r130, %r110, %r112, %r122;
	prmt.b32 	%r131, %r110, %r112, %r124;
	prmt.b32 	%r132, %r115, %r117, %r122;
	prmt.b32 	%r133, %r115, %r117, %r124;
	prmt.b32 	%r134, %r114, %r116, %r122;
	prmt.b32 	%r135, %r114, %r116, %r124;
	prmt.b32 	%r136, %r119, %r121, %r122;
	prmt.b32 	%r137, %r119, %r121, %r124;
	prmt.b32 	%r138, %r118, %r120, %r122;
	prmt.b32 	%r139, %r118, %r120, %r124;
	shr.u32 	%r140, %r134, 1;
	shr.u32 	%r141, %r135, 1;
	xor.b32  	%r142, %r138, %r140;
	xor.b32  	%r143, %r139, %r141;
	and.b32  	%r144, %r142, 1431655765;
	and.b32  	%r145, %r143, 1431655765;
	xor.b32  	%r146, %r144, %r138;
	xor.b32  	%r147, %r145, %r139;
	shl.b32 	%r148, %r142, 1;
	and.b32  	%r149, %r148, -1431655766;
	shl.b32 	%r150, %r143, 1;
	and.b32  	%r151, %r150, -1431655766;
	xor.b32  	%r152, %r149, %r134;
	xor.b32  	%r153, %r151, %r135;
	shr.u32 	%r154, %r126, 1;
	shr.u32 	%r155, %r127, 1;
	xor.b32  	%r156, %r130, %r154;
	xor.b32  	%r157, %r131, %r155;
	and.b32  	%r158, %r156, 1431655765;
	and.b32  	%r159, %r157, 1431655765;
	xor.b32  	%r160, %r158, %r130;
	xor.b32  	%r161, %r159, %r131;
	shl.b32 	%r162, %r156, 1;
	and.b32  	%r163, %r162, -1431655766;
	shl.b32 	%r164, %r157, 1;
	and.b32  	%r165, %r164, -1431655766;
	xor.b32  	%r166, %r163, %r126;
	xor.b32  	%r167, %r165, %r127;
	shr.u32 	%r168, %r132, 1;
	shr.u32 	%r169, %r133, 1;
	xor.b32  	%r170, %r136, %r168;
	xor.b32  	%r171, %r137, %r169;
	and.b32  	%r172, %r170, 1431655765;
	and.b32  	%r173, %r171, 1431655765;
	xor.b32  	%r174, %r172, %r136;
	xor.b32  	%r175, %r173, %r137;
	shl.b32 	%r176, %r170, 1;
	and.b32  	%r177, %r176, -1431655766;
	shl.b32 	%r178, %r171, 1;
	and.b32  	%r179, %r178, -1431655766;
	xor.b32  	%r180, %r177, %r132;
	xor.b32  	%r181, %r179, %r133;
	shr.u32 	%r182, %r123, 1;
	shr.u32 	%r183, %r125, 1;
	xor.b32  	%r184, %r128, %r182;
	xor.b32  	%r185, %r129, %r183;
	and.b32  	%r186, %r184, 1431655765;
	and.b32  	%r187, %r185, 1431655765;
	xor.b32  	%r188, %r186, %r128;
	xor.b32  	%r189, %r187, %r129;
	shl.b32 	%r190, %r184, 1;
	and.b32  	%r191, %r190, -1431655766;
	shl.b32 	%r192, %r185, 1;
	and.b32  	%r193, %r192, -1431655766;
	xor.b32  	%r194, %r191, %r123;
	xor.b32  	%r195, %r193, %r125;
	shr.u32 	%r196, %r160, 2;
	shr.u32 	%r197, %r161, 2;
	xor.b32  	%r198, %r146, %r196;
	xor.b32  	%r199, %r147, %r197;
	and.b32  	%r200, %r198, 858993459;
	and.b32  	%r201, %r199, 858993459;
	xor.b32  	%r202, %r200, %r146;
	xor.b32  	%r203, %r201, %r147;
	shl.b32 	%r204, %r198, 2;
	and.b32  	%r205, %r204, -858993460;
	shl.b32 	%r206, %r199, 2;
	and.b32  	%r207, %r206, -858993460;
	xor.b32  	%r208, %r205, %r160;
	xor.b32  	%r209, %r207, %r161;
	shr.u32 	%r210, %r166, 2;
	shr.u32 	%r211, %r167, 2;
	xor.b32  	%r212, %r152, %r210;
	xor.b32  	%r213, %r153, %r211;
	and.b32  	%r214, %r212, 858993459;
	and.b32  	%r215, %r213, 858993459;
	xor.b32  	%r216, %r214, %r152;
	xor.b32  	%r217, %r215, %r153;
	shl.b32 	%r218, %r212, 2;
	and.b32  	%r219, %r218, -858993460;
	shl.b32 	%r220, %r213, 2;
	and.b32  	%r221, %r220, -858993460;
	xor.b32  	%r222, %r219, %r166;
	xor.b32  	%r223, %r221, %r167;
	shr.u32 	%r224, %r188, 2;
	shr.u32 	%r225, %r189, 2;
	xor.b32  	%r226, %r174, %r224;
	xor.b32  	%r227, %r175, %r225;
	and.b32  	%r228, %r226, 858993459;
	and.b32  	%r229, %r227, 858993459;
	xor.b32  	%r230, %r228, %r174;
	xor.b32  	%r231, %r229, %r175;
	shl.b32 	%r232, %r226, 2;
	and.b32  	%r233, %r232, -858993460;
	shl.b32 	%r234, %r227, 2;
	and.b32  	%r235, %r234, -858993460;
	xor.b32  	%r236, %r233, %r188;
	xor.b32  	%r237, %r235, %r189;
	shr.u32 	%r238, %r194, 2;
	shr.u32 	%r239, %r195, 2;
	xor.b32  	%r240, %r180, %r238;
	xor.b32  	%r241, %r181, %r239;
	and.b32  	%r242, %r240, 858993459;
	and.b32  	%r243, %r241, 858993459;
	xor.b32  	%r244, %r242, %r180;
	xor.b32  	%r245, %r243, %r181;
	shl.b32 	%r246, %r240, 2;
	and.b32  	%r247, %r246, -858993460;
	shl.b32 	%r248, %r241, 2;
	and.b32  	%r249, %r248, -858993460;
	xor.b32  	%r250, %r247, %r194;
	xor.b32  	%r251, %r249, %r195;
	shr.u32 	%r252, %r230, 4;
	shr.u32 	%r253, %r231, 4;
	xor.b32  	%r254, %r252, %r202;
	xor.b32  	%r255, %r253, %r203;
	and.b32  	%r256, %r254, 252645135;
	and.b32  	%r257, %r255, 252645135;
	shl.b32 	%r258, %r254, 4;
	and.b32  	%r259, %r258, -252645136;
	shl.b32 	%r260, %r255, 4;
	and.b32  	%r261, %r260, -252645136;
	shr.u32 	%r262, %r244, 4;
	shr.u32 	%r263, %r245, 4;
	xor.b32  	%r264, %r262, %r216;
	xor.b32  	%r265, %r263, %r217;
	and.b32  	%r266, %r264, 252645135;
	and.b32  	%r267, %r265, 252645135;
	shl.b32 	%r268, %r264, 4;
	and.b32  	%r269, %r268, -252645136;
	shl.b32 	%r270, %r265, 4;
	and.b32  	%r271, %r270, -252645136;
	shr.u32 	%r272, %r236, 4;
	shr.u32 	%r273, %r237, 4;
	xor.b32  	%r274, %r272, %r208;
	xor.b32  	%r275, %r273, %r209;
	and.b32  	%r276, %r274, 252645135;
	and.b32  	%r277, %r275, 252645135;
	shl.b32 	%r278, %r274, 4;
	and.b32  	%r279, %r278, -252645136;
	shl.b32 	%r280, %r275, 4;
	and.b32  	%r281, %r280, -252645136;
	shr.u32 	%r282, %r250, 4;
	shr.u32 	%r283, %r251, 4;
	xor.b32  	%r284, %r282, %r222;
	xor.b32  	%r285, %r283, %r223;
	and.b32  	%r286, %r284, 252645135;
	and.b32  	%r287, %r285, 252645135;
	shl.b32 	%r288, %r284, 4;
	and.b32  	%r289, %r288, -252645136;
	shl.b32 	%r290, %r285, 4;
	and.b32  	%r291, %r290, -252645136;
	ld.volatile.shared.u32 	%r293, [_ZZ10AES_kernelP4vec2PKS_jS2_E12shared_bskey];
	xor.b32  	%r294, %r293, %r289;
	xor.b32  	%r2133, %r294, %r250;
	ld.volatile.shared.u32 	%r295, [_ZZ10AES_kernelP4vec2PKS_jS2_E12shared_bskey+4];
	xor.b32  	%r296, %r295, %r291;
	xor.b32  	%r2134, %r296, %r251;
	ld.volatile.shared.u32 	%r297, [_ZZ10AES_kernelP4vec2PKS_jS2_E12shared_bskey+8];
	xor.b32  	%r298, %r297, %r279;
	xor.b32  	%r2131, %r298, %r236;
	ld.volatile.shared.u32 	%r299, [_ZZ10AES_kernelP4vec2PKS_jS2_E12shared_bskey+12];
	xor.b32  	%r300, %r299, %r281;
	xor.b32  	%r2132, %r300, %r237;
	ld.volatile.shared.u32 	%r301, [_ZZ10AES_kernelP4vec2PKS_jS2_E12shared_bskey+16];
	xor.b32  	%r302, %r301, %r269;
	xor.b32  	%r2129, %r302, %r244;
	ld.volatile.shared.u32 	%r303, [_ZZ10AES_kernelP4vec2PKS_jS2_E12shared_bskey+20];
	xor.b32  	%r304, %r303, %r271;
	xor.b32  	%r2130, %r304, %r245;
	ld.volatile.shared.u32 	%r305, [_ZZ10AES_kernelP4vec2PKS_jS2_E12shared_bskey+24];
	xor.b32  	%r306, %r305, %r259;
	xor.b32  	%r2127, %r306, %r230;
	ld.volatile.shared.u32 	%r307, [_ZZ10AES_kernelP4vec2PKS_jS2_E12shared_bskey+28];
	xor.b32  	%r308, %r307, %r261;
	xor.b32  	%r2128, %r308, %r231;
	ld.volatile.shared.u32 	%r309, [_ZZ10AES_kernelP4vec2PKS_jS2_E12shared_bskey+32];
	xor.b32  	%r310, %r309, %r222;
	xor.b32  	%r2125, %r310, %r286;
	ld.volatile.shared.u32 	%r311, [_ZZ10AES_kernelP4vec2PKS_jS2_E12shared_bskey+36];
	xor.b32  	%r312, %r311, %r223;
	xor.b32  	%r2126, %r312, %r287;
	ld.volatile.shared.u32 	%r313, [_ZZ10AES_kernelP4vec2PKS_jS2_E12shared_bskey+40];
	xor.b32  	%r314, %r313, %r208;
	xor.b32  	%r2123, %r314, %r276;
	ld.volatile.shared.u32 	%r315, [_ZZ10AES_kernelP4vec2PKS_jS2_E12shared_bskey+44];
	xor.b32  	%r316, %r209, %r315;
	xor.b32  	%r2124, %r316, %r277;
	ld.volatile.shared.u32 	%r317, [_ZZ10AES_kernelP4vec2PKS_jS2_E12shared_bskey+48];
	xor.b32  	%r318, %r216, %r317;
	xor.b32  	%r2121, %r318, %r266;
	ld.volatile.shared.u32 	%r319, [_ZZ10AES_kernelP4vec2PKS_jS2_E12shared_bskey+52];
	xor.b32  	%r320, %r217, %r319;
	xor.b32  	%r2122, %r320, %r267;
	ld.volatile.shared.u32 	%r321, [_ZZ10AES_kernelP4vec2PKS_jS2_E12shared_bskey+56];
	xor.b32  	%r322, %r202, %r321;
	xor.b32  	%r2119, %r322, %r256;
	ld.volatile.shared.u32 	%r323, [_ZZ10AES_kernelP4vec2PKS_jS2_E12shared_bskey+60];
	xor.b32  	%r324, %r203, %r323;
	xor.b32  	%r2120, %r324, %r257;
	mov.b32 	%r2118, 0;
	mov.u32 	%r2117, %r104;
$L__BB0_12:
	.pragma "nounroll";
	xor.b32  	%r325, %r2129, %r2131;
	xor.b32  	%r326, %r2130, %r2132;
	xor.b32  	%r327, %r2123, %r2133;
	xor.b32  	%r328, %r327, %r2121;
	xor.b32  	%r329, %r2124, %r2134;
	xor.b32  	%r330, %r329, %r2122;
	xor.b32  	%r331, %r2121, %r325;
	xor.b32  	%r332, %r2122, %r326;
	xor.b32  	%r333, %r2127, %r2133;
	xor.b32  	%r334, %r2128, %r2134;
	xor.b32  	%r335, %r331, %r333;
	xor.b32  	%r336, %r332, %r334;
	xor.b32  	%r337, %r2119, %r328;
	xor.b32  	%r338, %r2120, %r330;
	xor.b32  	%r339, %r333, %r2131;
	xor.b32  	%r340, %r339, %r2125;
	xor.b32  	%r341, %r340, %r2119;
	xor.b32  	%r342, %r334, %r2132;
	xor.b32  	%r343, %r342, %r2126;
	xor.b32  	%r344, %r343, %r2120;
	xor.b32  	%r345, %r328, %r2125;
	xor.b32  	%r346, %r330, %r2126;
	xor.b32  	%r347, %r337, %r325;
	xor.b32  	%r348, %r338, %r326;
	xor.b32  	%r349, %r328, %r2131;
	xor.b32  	%r350, %r330, %r2132;
	xor.b32  	%r351, %r2119, %r2125;
	xor.b32  	%r352, %r2120, %r2126;
	xor.b32  	%r353, %r347, %r349;
	xor.b32  	%r354, %r348, %r350;
	xor.b32  	%r355, %r341, %r328;
	xor.b32  	%r356, %r344, %r330;
	xor.b32  	%r357, %r347, %r345;
	xor.b32  	%r358, %r348, %r346;
	xor.b32  	%r359, %r331, %r2127;
	xor.b32  	%r360, %r332, %r2128;
	xor.b32  	%r361, %r353, %r351;
	xor.b32  	%r362, %r354, %r352;
	and.b32  	%r363, %r351, %r359;
	and.b32  	%r364, %r352, %r360;
	and.b32  	%r365, %r355, %r353;
	and.b32  	%r366, %r356, %r354;
	or.b32  	%r367, %r355, %r353;
	or.b32  	%r368, %r356, %r354;
	or.b32  	%r369, %r351, %r359;
	or.b32  	%r370, %r352, %r360;
	xor.b32  	%r371, %r355, %r359;
	xor.b32  	%r372, %r356, %r360;
	and.b32  	%r373, %r371, %r361;
	and.b32  	%r374, %r372, %r362;
	xor.b32  	%r375, %r341, %r2133;
	xor.b32  	%r376, %r344, %r2134;
	and.b32  	%r377, %r375, %r357;
	and.b32  	%r378, %r376, %r358;
	xor.b32  	%r379, %r2119, %r2131;
	xor.b32  	%r380, %r2120, %r2132;
	xor.b32  	%r381, %r328, %r335;
	xor.b32  	%r382, %r330, %r336;
	or.b32  	%r383, %r379, %r381;
	or.b32  	%r384, %r380, %r382;
	and.b32  	%r385, %r379, %r381;
	and.b32  	%r386, %r380, %r382;
	and.b32  	%r387, %r341, %r347;
	and.b32  	%r388, %r344, %r348;
	and.b32  	%r389, %r345, %r2133;
	and.b32  	%r390, %r346, %r2134;
	and.b32  	%r391, %r349, %r328;
	and.b32  	%r392, %r350, %r330;
	or.b32  	%r393, %r337, %r335;
	or.b32  	%r394, %r338, %r336;
	xor.b32  	%r395, %r387, %r369;
	xor.b32  	%r396, %r395, %r377;
	xor.b32  	%r397, %r396, %r373;
	xor.b32  	%r398, %r388, %r370;
	xor.b32  	%r399, %r398, %r378;
	xor.b32  	%r400, %r399, %r374;
	xor.b32  	%r401, %r389, %r367;
	xor.b32  	%r402, %r401, %r363;
	xor.b32  	%r403, %r402, %r377;
	xor.b32  	%r404, %r390, %r368;
	xor.b32  	%r405, %r404, %r364;
	xor.b32  	%r406, %r405, %r378;
	xor.b32  	%r407, %r383, %r391;
	xor.b32  	%r408, %r407, %r373;
	xor.b32  	%r409, %r408, %r363;
	xor.b32  	%r410, %r384, %r392;
	xor.b32  	%r411, %r410, %r374;
	xor.b32  	%r412, %r411, %r364;
	xor.b32  	%r413, %r393, %r385;
	xor.b32  	%r414, %r413, %r365;
	xor.b32  	%r415, %r414, %r363;
	xor.b32  	%r416, %r394, %r386;
	xor.b32  	%r417, %r416, %r366;
	xor.b32  	%r418, %r417, %r364;
	xor.b32  	%r419, %r403, %r397;
	xor.b32  	%r420, %r406, %r400;
	and.b32  	%r421, %r409, %r397;
	and.b32  	%r422, %r412, %r400;
	xor.b32  	%r423, %r421, %r415;
	xor.b32  	%r424, %r422, %r418;
	and.b32  	%r425, %r423, %r419;
	and.b32  	%r426, %r424, %r420;
	xor.b32  	%r427, %r425, %r403;
	xor.b32  	%r428, %r426, %r406;
	xor.b32  	%r429, %r408, %r414;
	xor.b32  	%r430, %r411, %r417;
	xor.b32  	%r431, %r421, %r403;
	xor.b32  	%r432, %r422, %r406;
	and.b32  	%r433, %r431, %r429;
	and.b32  	%r434, %r432, %r430;
	xor.b32  	%r435, %r433, %r415;
	xor.b32  	%r436, %r434, %r418;
	xor.b32  	%r437, %r435, %r409;
	xor.b32  	%r438, %r436, %r412;
	xor.b32  	%r439, %r433, %r421;
	xor.b32  	%r440, %r434, %r422;
	and.b32  	%r441, %r439, %r415;
	and.b32  	%r442, %r440, %r418;
	xor.b32  	%r443, %r437, %r441;
	xor.b32  	%r444, %r438, %r442;
	xor.b32  	%r445, %r441, %r423;
	xor.b32  	%r446, %r442, %r424;
	and.b32  	%r447, %r445, %r427;
	and.b32  	%r448, %r446, %r428;
	xor.b32  	%r449, %r447, %r419;
	xor.b32  	%r450, %r448, %r420;
	xor.b32  	%r451, %r449, %r427;
	xor.b32  	%r452, %r450, %r428;
	and.b32  	%r453, %r451, %r335;
	and.b32  	%r454, %r452, %r336;
	and.b32  	%r455, %r449, %r381;
	and.b32  	%r456, %r450, %r382;
	and.b32  	%r457, %r427, %r328;
	and.b32  	%r458, %r428, %r330;
	xor.b32  	%r459, %r455, %r457;
	xor.b32  	%r460, %r456, %r458;
	xor.b32  	%r461, %r453, %r457;
	xor.b32  	%r462, %r454, %r458;
	xor.b32  	%r463, %r427, %r435;
	xor.b32  	%r464, %r428, %r436;
	xor.b32  	%r465, %r449, %r443;
	xor.b32  	%r466, %r450, %r444;
	xor.b32  	%r467, %r465, %r463;
	xor.b32  	%r468, %r466, %r464;
	and.b32  	%r469, %r467, %r359;
	and.b32  	%r470, %r468, %r360;
	and.b32  	%r471, %r465, %r371;
	and.b32  	%r472, %r466, %r372;
	and.b32  	%r473, %r463, %r355;
	and.b32  	%r474, %r464, %r356;
	xor.b32  	%r475, %r471, %r473;
	xor.b32  	%r476, %r472, %r474;
	xor.b32  	%r477, %r469, %r471;
	xor.b32  	%r478, %r470, %r472;
	xor.b32  	%r479, %r441, %r409;
	xor.b32  	%r480, %r442, %r412;
	and.b32  	%r481, %r479, %r2133;
	and.b32  	%r482, %r480, %r2134;
	and.b32  	%r483, %r443, %r375;
	and.b32  	%r484, %r444, %r376;
	and.b32  	%r485, %r435, %r341;
	and.b32  	%r486, %r436, %r344;
	xor.b32  	%r487, %r483, %r485;
	xor.b32  	%r488, %r484, %r486;
	xor.b32  	%r489, %r481, %r485;
	xor.b32  	%r490, %r482, %r486;
	xor.b32  	%r491, %r461, %r475;
	xor.b32  	%r492, %r462, %r476;
	xor.b32  	%r493, %r489, %r475;
	xor.b32  	%r494, %r490, %r476;
	and.b32  	%r495, %r467, %r351;
	and.b32  	%r496, %r468, %r352;
	and.b32  	%r497, %r465, %r361;
	and.b32  	%r498, %r466, %r362;
	and.b32  	%r499, %r463, %r353;
	and.b32  	%r500, %r464, %r354;
	xor.b32  	%r501, %r497, %r499;
	xor.b32  	%r502, %r498, %r500;
	xor.b32  	%r503, %r495, %r497;
	xor.b32  	%r504, %r496, %r498;
	and.b32  	%r505, %r479, %r345;
	and.b32  	%r506, %r480, %r346;
	and.b32  	%r507, %r443, %r357;
	and.b32  	%r508, %r444, %r358;
	and.b32  	%r509, %r435, %r347;
	and.b32  	%r510, %r436, %r348;
	xor.b32  	%r511, %r507, %r509;
	xor.b32  	%r512, %r508, %r510;
	xor.b32  	%r513, %r505, %r509;
	xor.b32  	%r514, %r506, %r510;
	and.b32  	%r515, %r451, %r337;
	and.b32  	%r516, %r452, %r338;
	and.b32  	%r517, %r449, %r379;
	and.b32  	%r518, %r450, %r380;
	and.b32  	%r519, %r427, %r349;
	and.b32  	%r520, %r428, %r350;
	xor.b32  	%r521, %r511, %r503;
	xor.b32  	%r522, %r512, %r504;
	xor.b32  	%r523, %r513, %r501;
	xor.b32  	%r524, %r514, %r502;
	xor.b32  	%r525, %r487, %r517;
	xor.b32  	%r526, %r525, %r477;
	xor.b32  	%r527, %r526, %r519;
	xor.b32  	%r528, %r527, %r503;
	xor.b32  	%r529, %r488, %r518;
	xor.b32  	%r530, %r529, %r478;
	xor.b32  	%r531, %r530, %r520;
	xor.b32  	%r532, %r531, %r504;
	xor.b32  	%r533, %r515, %r519;
	xor.b32  	%r534, %r533, %r459;
	xor.b32  	%r535, %r534, %r501;
	xor.b32  	%r536, %r535, %r477;
	xor.b32  	%r537, %r516, %r520;
	xor.b32  	%r538, %r537, %r460;
	xor.b32  	%r539, %r538, %r502;
	xor.b32  	%r540, %r539, %r478;
	xor.b32  	%r541, %r459, %r487;
	xor.b32  	%r542, %r460, %r488;
	xor.b32  	%r543, %r535, %r487;
	xor.b32  	%r544, %r539, %r488;
	xor.b32  	%r545, %r536, %r491;
	xor.b32  	%r546, %r540, %r492;
	xor.b32  	%r547, %r491, %r523;
	xor.b32  	%r548, %r492, %r524;
	xor.b32  	%r549, %r521, %r547;
	xor.b32  	%r550, %r549, %r528;
	xor.b32  	%r551, %r522, %r548;
	xor.b32  	%r552, %r551, %r532;
	xor.b32  	%r553, %r523, %r493;
	xor.b32  	%r554, %r524, %r494;
	xor.b32  	%r555, %r547, %r493;
	xor.b32  	%r556, %r548, %r494;
	xor.b32  	%r557, %r541, %r555;
	xor.b32  	%r558, %r542, %r556;
	mov.b32 	%r559, 21505;
	prmt.b32 	%r560, %r543, %r544, %r559;
	shl.b32 	%r561, %r560, 4;
	and.b32  	%r562, %r561, -252645136;
	mov.b32 	%r563, 17680;
	prmt.b32 	%r564, %r543, %r544, %r563;
	shr.u32 	%r565, %r564, 4;
	and.b32  	%r566, %r565, 252645135;
	or.b32  	%r567, %r562, %r566;
	mov.b32 	%r568, 26384;
	prmt.b32 	%r569, %r567, %r543, %r568;
	mov.b32 	%r570, 30258;
	prmt.b32 	%r571, %r567, %r544, %r570;
	prmt.b32 	%r572, %r545, %r546, %r559;
	shl.b32 	%r573, %r572, 4;
	and.b32  	%r574, %r573, -252645136;
	prmt.b32 	%r575, %r545, %r546, %r563;
	shr.u32 	%r576, %r575, 4;
	and.b32  	%r577, %r576, 252645135;
	or.b32  	%r578, %r574, %r577;
	prmt.b32 	%r579, %r578, %r545, %r568;
	prmt.b32 	%r580, %r578, %r546, %r570;
	prmt.b32 	%r581, %r553, %r554, %r559;
	shl.b32 	%r582, %r581, 4;
	and.b32  	%r583, %r582, -252645136;
	prmt.b32 	%r584, %r553, %r554, %r563;
	shr.u32 	%r585, %r584, 4;
	and.b32  	%r586, %r585, 252645135;
	or.b32  	%r587, %r583, %r586;
	prmt.b32 	%r588, %r587, %r553, %r568;
	prmt.b32 	%r589, %r587, %r554, %r570;
	prmt.b32 	%r590, %r555, %r556, %r559;
	shl.b32 	%r591, %r590, 4;
	and.b32  	%r592, %r591, -252645136;
	prmt.b32 	%r593, %r555, %r556, %r563;
	shr.u32 	%r594, %r593, 4;
	and.b32  	%r595, %r594, 252645135;
	or.b32  	%r596, %r592, %r595;
	prmt.b32 	%r597, %r596, %r555, %r568;
	prmt.b32 	%r598, %r596, %r556, %r570;
	prmt.b32 	%r599, %r550, %r552, %r559;
	shl.b32 	%r600, %r599, 4;
	and.b32  	%r601, %r600, -252645136;
	prmt.b32 	%r602, %r550, %r552, %r563;
	shr.u32 	%r603, %r602, 4;
	and.b32  	%r604, %r603, 252645135;
	or.b32  	%r605, %r601, %r604;
	prmt.b32 	%r606, %r605, %r550, %r568;
	prmt.b32 	%r607, %r605, %r552, %r570;
	prmt.b32 	%r608, %r547, %r548, %r559;
	shl.b32 	%r609, %r608, 4;
	and.b32  	%r610, %r609, -252645136;
	prmt.b32 	%r611, %r547, %r548, %r563;
	shr.u32 	%r612, %r611, 4;
	and.b32  	%r613, %r612, 252645135;
	or.b32  	%r614, %r610, %r613;
	prmt.b32 	%r615, %r614, %r547, %r568;
	prmt.b32 	%r616, %r614, %r548, %r570;
	prmt.b32 	%r617, %r557, %r558, %r559;
	shl.b32 	%r618, %r617, 4;
	and.b32  	%r619, %r618, -252645136;
	prmt.b32 	%r620, %r557, %r558, %r563;
	shr.u32 	%r621, %r620, 4;
	and.b32  	%r622, %r621, 252645135;
	or.b32  	%r623, %r619, %r622;
	prmt.b32 	%r624, %r623, %r557, %r568;
	prmt.b32 	%r625, %r623, %r558, %r570;
	prmt.b32 	%r626, %r528, %r532, %r559;
	shl.b32 	%r627, %r626, 4;
	and.b32  	%r628, %r627, -252645136;
	prmt.b32 	%r629, %r528, %r532, %r563;
	shr.u32 	%r630, %r629, 4;
	and.b32  	%r631, %r630, 252645135;
	or.b32  	%r632, %r628, %r631;
	prmt.b32 	%r633, %r632, %r528, %r568;
	prmt.b32 	%r634, %r632, %r532, %r570;
	mov.b32 	%r635, 4214;
	prmt.b32 	%r636, %r569, %r571, %r635;
	mov.b32 	%r637, 21554;
	prmt.b32 	%r638, %r569, %r571, %r637;
	prmt.b32 	%r639, %r579, %r580, %r635;
	prmt.b32 	%r640, %r579, %r580, %r637;
	prmt.b32 	%r641, %r606, %r607, %r635;
	prmt.b32 	%r642, %r606, %r607, %r637;
	prmt.b32 	%r643, %r624, %r625, %r635;
	prmt.b32 	%r644, %r624, %r625, %r637;
	prmt.b32 	%r645, %r597, %r598, %r635;
	prmt.b32 	%r646, %r597, %r598, %r637;
	prmt.b32 	%r647, %r633, %r634, %r635;
	prmt.b32 	%r648, %r633, %r634, %r637;
	prmt.b32 	%r649, %r588, %r589, %r635;
	prmt.b32 	%r650, %r588, %r589, %r637;
	prmt.b32 	%r651, %r615, %r616, %r635;
	prmt.b32 	%r652, %r615, %r616, %r637;
	xor.b32  	%r653, %r636, %r569;
	xor.b32  	%r654, %r638, %r571;
	xor.b32  	%r655, %r639, %r579;
	xor.b32  	%r656, %r640, %r580;
	xor.b32  	%r657, %r641, %r606;
	xor.b32  	%r658, %r642, %r607;
	xor.b32  	%r659, %r643, %r624;
	xor.b32  	%r660, %r644, %r625;
	xor.b32  	%r661, %r645, %r597;
	xor.b32  	%r662, %r646, %r598;
	xor.b32  	%r663, %r647, %r633;
	xor.b32  	%r664, %r648, %r634;
	xor.b32  	%r665, %r649, %r588;
	xor.b32  	%r666, %r650, %r589;
	xor.b32  	%r667, %r651, %r615;
	xor.b32  	%r668, %r652, %r616;
	ld.volatile.shared.u32 	%r669, [%r2117+-32];
	xor.b32  	%r670, %r667, %r669;
	xor.b32  	%r671, %r670, %r636;
	xor.b32  	%r672, %r671, %r654;
	ld.volatile.shared.u32 	%r673, [%r2117+-28];
	xor.b32  	%r674, %r668, %r673;
	xor.b32  	%r675, %r674, %r638;
	xor.b32  	%r676, %r675, %r653;
	ld.volatile.shared.u32 	%r677, [%r2117+-24];
	xor.b32  	%r678, %r667, %r677;
	xor.b32  	%r679, %r678, %r639;
	xor.b32  	%r680, %r679, %r653;
	xor.b32  	%r681, %r680, %r656;
	ld.volatile.shared.u32 	%r682, [%r2117+-20];
	xor.b32  	%r683, %r668, %r682;
	xor.b32  	%r684, %r683, %r640;
	xor.b32  	%r685, %r684, %r654;
	xor.b32  	%r686, %r685, %r655;
	ld.volatile.shared.u32 	%r687, [%r2117+-16];
	ld.volatile.shared.u32 	%r688, [%r2117+-12];
	ld.volatile.shared.u32 	%r689, [%r2117+-8];
	xor.b32  	%r690, %r667, %r689;
	xor.b32  	%r691, %r690, %r643;
	xor.b32  	%r692, %r691, %r660;
	xor.b32  	%r693, %r692, %r657;
	ld.volatile.shared.u32 	%r694, [%r2117+-4];
	xor.b32  	%r695, %r668, %r694;
	xor.b32  	%r696, %r695, %r644;
	xor.b32  	%r697, %r696, %r659;
	xor.b32  	%r698, %r697, %r658;
	ld.volatile.shared.u32 	%r699, [%r2117];
	xor.b32  	%r700, %r645, %r699;
	xor.b32  	%r701, %r700, %r667;
	xor.b32  	%r702, %r701, %r662;
	xor.b32  	%r703, %r702, %r659;
	ld.volatile.shared.u32 	%r704, [%r2117+4];
	xor.b32  	%r705, %r646, %r704;
	xor.b32  	%r706, %r705, %r668;
	xor.b32  	%r707, %r706, %r661;
	xor.b32  	%r708, %r707, %r660;
	ld.volatile.shared.u32 	%r709, [%r2117+8];
	ld.volatile.shared.u32 	%r710, [%r2117+12];
	ld.volatile.shared.u32 	%r711, [%r2117+16];
	xor.b32  	%r712, %r649, %r711;
	xor.b32  	%r713, %r712, %r666;
	xor.b32  	%r714, %r713, %r663;
	ld.volatile.shared.u32 	%r715, [%r2117+20];
	xor.b32  	%r716, %r650, %r715;
	xor.b32  	%r717, %r716, %r665;
	xor.b32  	%r718, %r717, %r664;
	ld.volatile.shared.u32 	%r719, [%r2117+24];
	xor.b32  	%r720, %r651, %r719;
	xor.b32  	%r721, %r720, %r665;
	xor.b32  	%r722, %r721, %r668;
	ld.volatile.shared.u32 	%r723, [%r2117+28];
	xor.b32  	%r724, %r652, %r723;
	xor.b32  	%r725, %r724, %r666;
	xor.b32  	%r726, %r725, %r667;
	xor.b32  	%r727, %r641, %r687;
	xor.b32  	%r728, %r727, %r658;
	xor.b32  	%r729, %r728, %r655;
	xor.b32  	%r730, %r729, %r681;
	xor.b32  	%r731, %r642, %r688;
	xor.b32  	%r732, %r731, %r657;
	xor.b32  	%r733, %r732, %r656;
	xor.b32  	%r734, %r733, %r686;
	xor.b32  	%r735, %r647, %r709;
	xor.b32  	%r736, %r735, %r661;
	xor.b32  	%r737, %r736, %r664;
	xor.b32  	%r738, %r737, %r672;
	xor.b32  	%r739, %r738, %r714;
	xor.b32  	%r740, %r648, %r710;
	xor.b32  	%r741, %r740, %r662;
	xor.b32  	%r742, %r741, %r663;
	xor.b32  	%r743, %r742, %r676;
	xor.b32  	%r744, %r743, %r718;
	xor.b32  	%r745, %r714, %r730;
	xor.b32  	%r746, %r718, %r734;
	xor.b32  	%r747, %r693, %r672;
	xor.b32  	%r748, %r698, %r676;
	xor.b32  	%r749, %r745, %r747;
	xor.b32  	%r750, %r746, %r748;
	xor.b32  	%r751, %r722, %r739;
	xor.b32  	%r752, %r726, %r744;
	xor.b32  	%r753, %r747, %r681;
	xor.b32  	%r754, %r753, %r703;
	xor.b32  	%r755, %r754, %r722;
	xor.b32  	%r756, %r748, %r686;
	xor.b32  	%r757, %r756, %r708;
	xor.b32  	%r758, %r757, %r726;
	xor.b32  	%r759, %r739, %r703;
	xor.b32  	%r760, %r744, %r708;
	xor.b32  	%r761, %r751, %r730;
	xor.b32  	%r762, %r752, %r734;
	xor.b32  	%r763, %r739, %r681;
	xor.b32  	%r764, %r744, %r686;
	xor.b32  	%r765, %r722, %r703;
	xor.b32  	%r766, %r726, %r708;
	xor.b32  	%r767, %r761, %r763;
	xor.b32  	%r768, %r762, %r764;
	xor.b32  	%r769, %r755, %r739;
	xor.b32  	%r770, %r758, %r744;
	xor.b32  	%r771, %r761, %r759;
	xor.b32  	%r772, %r762, %r760;
	xor.b32  	%r773, %r745, %r693;
	xor.b32  	%r774, %r746, %r698;
	xor.b32  	%r775, %r767, %r765;
	xor.b32  	%r776, %r768, %r766;
	and.b32  	%r777, %r765, %r773;
	and.b32  	%r778, %r766, %r774;
	and.b32  	%r779, %r769, %r767;
	and.b32  	%r780, %r770, %r768;
	or.b32  	%r781, %r769, %r767;
	or.b32  	%r782, %r770, %r768;
	or.b32  	%r783, %r765, %r773;
	or.b32  	%r784, %r766, %r774;
	xor.b32  	%r785, %r769, %r773;
	xor.b32  	%r786, %r770, %r774;
	and.b32  	%r787, %r785, %r775;
	and.b32  	%r788, %r786, %r776;
	xor.b32  	%r789, %r755, %r672;
	xor.b32  	%r790, %r758, %r676;
	and.b32  	%r791, %r789, %r771;
	and.b32  	%r792, %r790, %r772;
	xor.b32  	%r793, %r722, %r681;
	xor.b32  	%r794, %r726, %r686;
	xor.b32  	%r795, %r739, %r749;
	xor.b32  	%r796, %r744, %r750;
	or.b32  	%r797, %r793, %r795;
	or.b32  	%r798, %r794, %r796;
	and.b32  	%r799, %r793, %r795;
	and.b32  	%r800, %r794, %r796;
	and.b32  	%r801, %r755, %r761;
	and.b32  	%r802, %r758, %r762;
	and.b32  	%r803, %r759, %r672;
	and.b32  	%r804, %r760, %r676;
	and.b32  	%r805, %r763, %r739;
	and.b32  	%r806, %r764, %r744;
	or.b32  	%r807, %r751, %r749;
	or.b32  	%r808, %r752, %r750;
	xor.b32  	%r809, %r801, %r783;
	xor.b32  	%r810, %r809, %r791;
	xor.b32  	%r811, %r810, %r787;
	xor.b32  	%r812, %r802, %r784;
	xor.b32  	%r813, %r812, %r792;
	xor.b32  	%r814, %r813, %r788;
	xor.b32  	%r815, %r803, %r781;
	xor.b32  	%r816, %r815, %r777;
	xor.b32  	%r817, %r816, %r791;
	xor.b32  	%r818, %r804, %r782;
	xor.b32  	%r819, %r818, %r778;
	xor.b32  	%r820, %r819, %r792;
	xor.b32  	%r821, %r797, %r805;
	xor.b32  	%r822, %r821, %r787;
	xor.b32  	%r823, %r822, %r777;
	xor.b32  	%r824, %r798, %r806;
	xor.b32  	%r825, %r824, %r788;
	xor.b32  	%r826, %r825, %r778;
	xor.b32  	%r827, %r807, %r799;
	xor.b32  	%r828, %r827, %r779;
	xor.b32  	%r829, %r828, %r777;
	xor.b32  	%r830, %r808, %r800;
	xor.b32  	%r831, %r830, %r780;
	xor.b32  	%r832, %r831, %r778;
	xor.b32  	%r833, %r817, %r811;
	xor.b32  	%r834, %r820, %r814;
	and.b32  	%r835, %r823, %r811;
	and.b32  	%r836, %r826, %r814;
	xor.b32  	%r837, %r835, %r829;
	xor.b32  	%r838, %r836, %r832;
	and.b32  	%r839, %r837, %r833;
	and.b32  	%r840, %r838, %r834;
	xor.b32  	%r841, %r839, %r817;
	xor.b32  	%r842, %r840, %r820;
	xor.b32  	%r843, %r822, %r828;
	xor.b32  	%r844, %r825, %r831;
	xor.b32  	%r845, %r835, %r817;
	xor.b32  	%r846, %r836, %r820;
	and.b32  	%r847, %r845, %r843;
	and.b32  	%r848, %r846, %r844;
	xor.b32  	%r849, %r847, %r829;
	xor.b32  	%r850, %r848, %r832;
	xor.b32  	%r851, %r849, %r823;
	xor.b32  	%r852, %r850, %r826;
	xor.b32  	%r853, %r847, %r835;
	xor.b32  	%r854, %r848, %r836;
	and.b32  	%r855, %r853, %r829;
	and.b32  	%r856, %r854, %r832;
	xor.b32  	%r857, %r851, %r855;
	xor.b32  	%r858, %r852, %r856;
	xor.b32  	%r859, %r855, %r837;
	xor.b32  	%r860, %r856, %r838;
	and.b32  	%r861, %r859, %r841;
	and.b32  	%r862, %r860, %r842;
	xor.b32  	%r863, %r861, %r833;
	xor.b32  	%r864, %r862, %r834;
	xor.b32  	%r865, %r863, %r841;
	xor.b32  	%r866, %r864, %r842;
	and.b32  	%r867, %r865, %r749;
	and.b32  	%r868, %r866, %r750;
	and.b32  	%r869, %r863, %r795;
	and.b32  	%r870, %r864, %r796;
	and.b32  	%r871, %r841, %r739;
	and.b32  	%r872, %r842, %r744;
	xor.b32  	%r873, %r869, %r871;
	xor.b32  	%r874, %r870, %r872;
	xor.b32  	%r875, %r867, %r871;
	xor.b32  	%r876, %r868, %r872;
	xor.b32  	%r877, %r841, %r849;
	xor.b32  	%r878, %r842, %r850;
	xor.b32  	%r879, %r863, %r857;
	xor.b32  	%r880, %r864, %r858;
	xor.b32  	%r881, %r879, %r877;
	xor.b32  	%r882, %r880, %r878;
	and.b32  	%r883, %r881, %r773;
	and.b32  	%r884, %r882, %r774;
	and.b32  	%r885, %r879, %r785;
	and.b32  	%r886, %r880, %r786;
	and.b32  	%r887, %r877, %r769;
	and.b32  	%r888, %r878, %r770;
	xor.b32  	%r889, %r885, %r887;
	xor.b32  	%r890, %r886, %r888;
	xor.b32  	%r891, %r883, %r885;
	xor.b32  	%r892, %r884, %r886;
	xor.b32  	%r893, %r855, %r823;
	xor.b32  	%r894, %r856, %r826;
	and.b32  	%r895, %r893, %r672;
	and.b32  	%r896, %r894, %r676;
	and.b32  	%r897, %r857, %r789;
	and.b32  	%r898, %r858, %r790;
	and.b32  	%r899, %r849, %r755;
	and.b32  	%r900, %r850, %r758;
	xor.b32  	%r901, %r897, %r899;
	xor.b32  	%r902, %r898, %r900;
	xor.b32  	%r903, %r895, %r899;
	xor.b32  	%r904, %r896, %r900;
	xor.b32  	%r905, %r875, %r889;
	xor.b32  	%r906, %r876, %r890;
	xor.b32  	%r907, %r903, %r889;
	xor.b32  	%r908, %r904, %r890;
	and.b32  	%r909, %r881, %r765;
	and.b32  	%r910, %r882, %r766;
	and.b32  	%r911, %r879, %r775;
	and.b32  	%r912, %r880, %r776;
	and.b32  	%r913, %r877, %r767;
	and.b32  	%r914, %r878, %r768;
	xor.b32  	%r915, %r911, %r913;
	xor.b32  	%r916, %r912, %r914;
	xor.b32  	%r917, %r909, %r911;
	xor.b32  	%r918, %r910, %r912;
	and.b32  	%r919, %r893, %r759;
	and.b32  	%r920, %r894, %r760;
	and.b32  	%r921, %r857, %r771;
	and.b32  	%r922, %r858, %r772;
	and.b32  	%r923, %r849, %r761;
	and.b32  	%r924, %r850, %r762;
	xor.b32  	%r925, %r921, %r923;
	xor.b32  	%r926, %r922, %r924;
	xor.b32  	%r927, %r919, %r923;
	xor.b32  	%r928, %r920, %r924;
	and.b32  	%r929, %r865, %r751;
	and.b32  	%r930, %r866, %r752;
	and.b32  	%r931, %r863, %r793;
	and.b32  	%r932, %r864, %r794;
	and.b32  	%r933, %r841, %r763;
	and.b32  	%r934, %r842, %r764;
	xor.b32  	%r935, %r925, %r917;
	xor.b32  	%r936, %r926, %r918;
	xor.b32  	%r937, %r927, %r915;
	xor.b32  	%r938, %r928, %r916;
	xor.b32  	%r939, %r901, %r931;
	xor.b32  	%r940, %r939, %r891;
	xor.b32  	%r941, %r940, %r933;
	xor.b32  	%r942, %r941, %r917;
	xor.b32  	%r943, %r902, %r932;
	xor.b32  	%r944, %r943, %r892;
	xor.b32  	%r945, %r944, %r934;
	xor.b32  	%r946, %r945, %r918;
	xor.b32  	%r947, %r929, %r933;
	xor.b32  	%r948, %r947, %r873;
	xor.b32  	%r949, %r948, %r915;
	xor.b32  	%r950, %r949, %r891;
	xor.b32  	%r951, %r930, %r934;
	xor.b32  	%r952, %r951, %r874;
	xor.b32  	%r953, %r952, %r916;
	xor.b32  	%r954, %r953, %r892;
	xor.b32  	%r955, %r873, %r901;
	xor.b32  	%r956, %r874, %r902;
	xor.b32  	%r957, %r949, %r901;
	xor.b32  	%r958, %r953, %r902;
	xor.b32  	%r959, %r950, %r905;
	xor.b32  	%r960, %r954, %r906;
	xor.b32  	%r961, %r905, %r937;
	xor.b32  	%r962, %r906, %r938;
	xor.b32  	%r963, %r935, %r961;
	xor.b32  	%r964, %r963, %r942;
	xor.b32  	%r965, %r936, %r962;
	xor.b32  	%r966, %r965, %r946;
	xor.b32  	%r967, %r937, %r907;
	xor.b32  	%r968, %r938, %r908;
	xor.b32  	%r969, %r961, %r907;
	xor.b32  	%r970, %r962, %r908;
	xor.b32  	%r971, %r955, %r969;
	xor.b32  	%r972, %r956, %r970;
	prmt.b32 	%r973, %r957, %r958, %r559;
	shl.b32 	%r974, %r973, 4;
	and.b32  	%r975, %r974, -252645136;
	prmt.b32 	%r976, %r957, %r958, %r563;
	shr.u32 	%r977, %r976, 4;
	and.b32  	%r978, %r977, 252645135;
	or.b32  	%r979, %r975, %r978;
	prmt.b32 	%r980, %r979, %r957, %r568;
	prmt.b32 	%r981, %r979, %r958, %r570;
	prmt.b32 	%r982, %r959, %r960, %r559;
	shl.b32 	%r983, %r982, 4;
	and.b32  	%r984, %r983, -252645136;
	prmt.b32 	%r985, %r959, %r960, %r563;
	shr.u32 	%r986, %r985, 4;
	and.b32  	%r987, %r986, 252645135;
	or.b32  	%r988, %r984, %r987;
	prmt.b32 	%r989, %r988, %r959, %r568;
	prmt.b32 	%r990, %r988, %r960, %r570;
	prmt.b32 	%r991, %r967, %r968, %r559;
	shl.b32 	%r992, %r991, 4;
	and.b32  	%r993, %r992, -252645136;
	prmt.b32 	%r994, %r967, %r968, %r563;
	shr.u32 	%r995, %r994, 4;
	and.b32  	%r996, %r995, 252645135;
	or.b32  	%r997, %r993, %r996;
	prmt.b32 	%r998, %r997, %r967, %r568;
	prmt.b32 	%r999, %r997, %r968, %r570;
	prmt.b32 	%r1000, %r969, %r970, %r559;
	shl.b32 	%r1001, %r1000, 4;
	and.b32  	%r1002, %r1001, -252645136;
	prmt.b32 	%r1003, %r969, %r970, %r563;
	shr.u32 	%r1004, %r1003, 4;
	and.b32  	%r1005, %r1004, 252645135;
	or.b32  	%r1006, %r1002, %r1005;
	prmt.b32 	%r1007, %r1006, %r969, %r568;
	prmt.b32 	%r1008, %r1006, %r970, %r570;
	prmt.b32 	%r1009, %r964, %r966, %r559;
	shl.b32 	%r1010, %r1009, 4;
	and.b32  	%r1011, %r1010, -252645136;
	prmt.b32 	%r1012, %r964, %r966, %r563;
	shr.u32 	%r1013, %r1012, 4;
	and.b32  	%r1014, %r1013, 252645135;
	or.b32  	%r1015, %r1011, %r1014;
	prmt.b32 	%r1016, %r1015, %r964, %r568;
	prmt.b32 	%r1017, %r1015, %r966, %r570;
	prmt.b32 	%r1018, %r961, %r962, %r559;
	shl.b32 	%r1019, %r1018, 4;
	and.b32  	%r1020, %r1019, -252645136;
	prmt.b32 	%r1021, %r961, %r962, %r563;
	shr.u32 	%r1022, %r1021, 4;
	and.b32  	%r1023, %r1022, 252645135;
	or.b32  	%r1024, %r1020, %r1023;
	prmt.b32 	%r1025, %r1024, %r961, %r568;
	prmt.b32 	%r1026, %r1024, %r962, %r570;
	prmt.b32 	%r1027, %r971, %r972, %r559;
	shl.b32 	%r1028, %r1027, 4;
	and.b32  	%r1029, %r1028, -252645136;
	prmt.b32 	%r1030, %r971, %r972, %r563;
	shr.u32 	%r1031, %r1030, 4;
	and.b32  	%r1032, %r1031, 252645135;
	or.b32  	%r1033, %r1029, %r1032;
	prmt.b32 	%r1034, %r1033, %r971, %r568;
	prmt.b32 	%r1035, %r1033, %r972, %r570;
	prmt.b32 	%r1036, %r942, %r946, %r559;
	shl.b32 	%r1037, %r1036, 4;
	and.b32  	%r1038, %r1037, -252645136;
	prmt.b32 	%r1039, %r942, %r946, %r563;
	shr.u32 	%r1040, %r1039, 4;
	and.b32  	%r1041, %r1040, 252645135;
	or.b32  	%r1042, %r1038, %r1041;
	prmt.b32 	%r1043, %r1042, %r942, %r568;
	prmt.b32 	%r1044, %r1042, %r946, %r570;
	prmt.b32 	%r1045, %r980, %r981, %r635;
	prmt.b32 	%r1046, %r980, %r981, %r637;
	prmt.b32 	%r1047, %r989, %r990, %r635;
	prmt.b32 	%r1048, %r989, %r990, %r637;
	prmt.b32 	%r1049, %r1016, %r1017, %r635;
	prmt.b32 	%r1050, %r1016, %r1017, %r637;
	prmt.b32 	%r1051, %r1034, %r1035, %r635;
	prmt.b32 	%r1052, %r1034, %r1035, %r637;
	prmt.b32 	%r1053, %r1007, %r1008, %r635;
	prmt.b32 	%r1054, %r1007, %r1008, %r637;
	prmt.b32 	%r1055, %r1043, %r1044, %r635;
	prmt.b32 	%r1056, %r1043, %r1044, %r637;
	prmt.b32 	%r1057, %r998, %r999, %r635;
	prmt.b32 	%r1058, %r998, %r999, %r637;
	prmt.b32 	%r1059, %r1025, %r1026, %r635;
	prmt.b32 	%r1060, %r1025, %r1026, %r637;
	xor.b32  	%r1061, %r1045, %r980;
	xor.b32  	%r1062, %r1046, %r981;
	xor.b32  	%r1063, %r1047, %r989;
	xor.b32  	%r1064, %r1048, %r990;
	xor.b32  	%r1065, %r1049, %r1016;
	xor.b32  	%r1066, %r1050, %r1017;
	xor.b32  	%r1067, %r1051, %r1034;
	xor.b32  	%r1068, %r1052, %r1035;
	xor.b32  	%r1069, %r1053, %r1007;
	xor.b32  	%r1070, %r1054, %r1008;
	xor.b32  	%r1071, %r1055, %r1043;
	xor.b32  	%r1072, %r1056, %r1044;
	xor.b32  	%r1073, %r1057, %r998;
	xor.b32  	%r1074, %r1058, %r999;
	xor.b32  	%r1075, %r1059, %r1025;
	xor.b32  	%r1076, %r1060, %r1026;
	ld.volatile.shared.u32 	%r1077, [%r2117+32];
	xor.b32  	%r1078, %r1075, %r1077;
	xor.b32  	%r1079, %r1078, %r1045;
	xor.b32  	%r2133, %r1079, %r1062;
	ld.volatile.shared.u32 	%r1080, [%r2117+36];
	xor.b32  	%r1081, %r1076, %r1080;
	xor.b32  	%r1082, %r1081, %r1046;
	xor.b32  	%r2134, %r1082, %r1061;
	ld.volatile.shared.u32 	%r1083, [%r2117+40];
	xor.b32  	%r1084, %r1075, %r1083;
	xor.b32  	%r1085, %r1084, %r1047;
	xor.b32  	%r1086, %r1085, %r1061;
	xor.b32  	%r2131, %r1086, %r1064;
	ld.volatile.shared.u32 	%r1087, [%r2117+44];
	xor.b32  	%r1088, %r1076, %r1087;
	xor.b32  	%r1089, %r1088, %r1048;
	xor.b32  	%r1090, %r1089, %r1062;
	xor.b32  	%r2132, %r1090, %r1063;
	ld.volatile.shared.u32 	%r1091, [%r2117+48];
	xor.b32  	%r1092, %r1049, %r1091;
	xor.b32  	%r1093, %r1092, %r1066;
	xor.b32  	%r2129, %r1093, %r1063;
	ld.volatile.shared.u32 	%r1094, [%r2117+52];
	xor.b32  	%r1095, %r1050, %r1094;
	xor.b32  	%r1096, %r1095, %r1065;
	xor.b32  	%r2130, %r1096, %r1064;
	ld.volatile.shared.u32 	%r1097, [%r2117+56];
	xor.b32  	%r1098, %r1075, %r1097;
	xor.b32  	%r1099, %r1098, %r1051;
	xor.b32  	%r1100, %r1099, %r1068;
	xor.b32  	%r2127, %r1100, %r1065;
	ld.volatile.shared.u32 	%r1101, [%r2117+60];
	xor.b32  	%r1102, %r1076, %r1101;
	xor.b32  	%r1103, %r1102, %r1052;
	xor.b32  	%r1104, %r1103, %r1067;
	xor.b32  	%r2128, %r1104, %r1066;
	ld.volatile.shared.u32 	%r1105, [%r2117+64];
	xor.b32  	%r1106, %r1053, %r1105;
	xor.b32  	%r1107, %r1106, %r1075;
	xor.b32  	%r1108, %r1107, %r1070;
	xor.b32  	%r2125, %r1108, %r1067;
	ld.volatile.shared.u32 	%r1109, [%r2117+68];
	xor.b32  	%r1110, %r1054, %r1109;
	xor.b32  	%r1111, %r1110, %r1076;
	xor.b32  	%r1112, %r1111, %r1069;
	xor.b32  	%r2126, %r1112, %r1068;
	ld.volatile.shared.u32 	%r1113, [%r2117+72];
	xor.b32  	%r1114, %r1055, %r1113;
	xor.b32  	%r1115, %r1114, %r1069;
	xor.b32  	%r2123, %r1115, %r1072;
	ld.volatile.shared.u32 	%r1116, [%r2117+76];
	xor.b32  	%r1117, %r1056, %r1116;
	xor.b32  	%r1118, %r1117, %r1070;
	xor.b32  	%r2124, %r1118, %r1071;
	ld.volatile.shared.u32 	%r1119, [%r2117+80];
	xor.b32  	%r1120, %r1057, %r1119;
	xor.b32  	%r1121, %r1120, %r1074;
	xor.b32  	%r2121, %r1121, %r1071;
	ld.volatile.shared.u32 	%r1122, [%r2117+84];
	xor.b32  	%r1123, %r1058, %r1122;
	xor.b32  	%r1124, %r1123, %r1073;
	xor.b32  	%r2122, %r1124, %r1072;
	ld.volatile.shared.u32 	%r1125, [%r2117+88];
	xor.b32  	%r1126, %r1059, %r1125;
	xor.b32  	%r1127, %r1126, %r1073;
	xor.b32  	%r2119, %r1127, %r1076;
	ld.volatile.shared.u32 	%r1128, [%r2117+92];
	xor.b32  	%r1129, %r1060, %r1128;
	xor.b32  	%r1130, %r1129, %r1074;
	xor.b32  	%r2120, %r1130, %r1075;
	add.s32 	%r2118, %r2118, 2;
	add.s32 	%r2117, %r2117, 128;
	setp.lt.u32 	%p9, %r2118, 7;
	@%p9 bra 	$L__BB0_12;
	ld.param.u32 	%r2111, [_Z10AES_kernelP4vec2PKS_jS2__param_2];
	ld.param.u64 	%rd21, [_Z10AES_kernelP4vec2PKS_jS2__param_0];
	xor.b32  	%r1131, %r2129, %r2131;
	xor.b32  	%r1132, %r2130, %r2132;
	xor.b32  	%r1133, %r2123, %r2133;
	xor.b32  	%r1134, %r1133, %r2121;
	xor.b32  	%r1135, %r2124, %r2134;
	xor.b32  	%r1136, %r1135, %r2122;
	xor.b32  	%r1137, %r2121, %r1131;
	xor.b32  	%r1138, %r2122, %r1132;
	xor.b32  	%r1139, %r2127, %r2133;
	xor.b32  	%r1140, %r2128, %r2134;
	xor.b32  	%r1141, %r1137, %r1139;
	xor.b32  	%r1142, %r1138, %r1140;
	xor.b32  	%r1143, %r2119, %r1134;
	xor.b32  	%r1144, %r2120, %r1136;
	xor.b32  	%r1145, %r1139, %r2131;
	xor.b32  	%r1146, %r1145, %r2125;
	xor.b32  	%r1147, %r1146, %r2119;
	xor.b32  	%r1148, %r1140, %r2132;
	xor.b32  	%r1149, %r1148, %r2126;
	xor.b32  	%r1150, %r1149, %r2120;
	xor.b32  	%r1151, %r1134, %r2125;
	xor.b32  	%r1152, %r1136, %r2126;
	xor.b32  	%r1153, %r1143, %r1131;
	xor.b32  	%r1154, %r1144, %r1132;
	xor.b32  	%r1155, %r1134, %r2131;
	xor.b32  	%r1156, %r1136, %r2132;
	xor.b32  	%r1157, %r2119, %r2125;
	xor.b32  	%r1158, %r2120, %r2126;
	xor.b32  	%r1159, %r1153, %r1155;
	xor.b32  	%r1160, %r1154, %r1156;
	xor.b32  	%r1161, %r1147, %r1134;
	xor.b32  	%r1162, %r1150, %r1136;
	xor.b32  	%r1163, %r1153, %r1151;
	xor.b32  	%r1164, %r1154, %r1152;
	xor.b32  	%r1165, %r1137, %r2127;
	xor.b32  	%r1166, %r1138, %r2128;
	xor.b32  	%r1167, %r1159, %r1157;
	xor.b32  	%r1168, %r1160, %r1158;
	and.b32  	%r1169, %r1157, %r1165;
	and.b32  	%r1170, %r1158, %r1166;
	and.b32  	%r1171, %r1161, %r1159;
	and.b32  	%r1172, %r1162, %r1160;
	or.b32  	%r1173, %r1161, %r1159;
	or.b32  	%r1174, %r1162, %r1160;
	or.b32  	%r1175, %r1157, %r1165;
	or.b32  	%r1176, %r1158, %r1166;
	xor.b32  	%r1177, %r1161, %r1165;
	xor.b32  	%r1178, %r1162, %r1166;
	and.b32  	%r1179, %r1177, %r1167;
	and.b32  	%r1180, %r1178, %r1168;
	xor.b32  	%r1181, %r1147, %r2133;
	xor.b32  	%r1182, %r1150, %r2134;
	and.b32  	%r1183, %r1181, %r1163;
	and.b32  	%r1184, %r1182, %r1164;
	xor.b32  	%r1185, %r2119, %r2131;
	xor.b32  	%r1186, %r2120, %r2132;
	xor.b32  	%r1187, %r1134, %r1141;
	xor.b32  	%r1188, %r1136, %r1142;
	or.b32  	%r1189, %r1185, %r1187;
	or.b32  	%r1190, %r1186, %r1188;
	and.b32  	%r1191, %r1185, %r1187;
	and.b32  	%r1192, %r1186, %r1188;
	and.b32  	%r1193, %r1147, %r1153;
	and.b32  	%r1194, %r1150, %r1154;
	and.b32  	%r1195, %r1151, %r2133;
	and.b32  	%r1196, %r1152, %r2134;
	and.b32  	%r1197, %r1155, %r1134;
	and.b32  	%r1198, %r1156, %r1136;
	or.b32  	%r1199, %r1143, %r1141;
	or.b32  	%r1200, %r1144, %r1142;
	xor.b32  	%r1201, %r1193, %r1175;
	xor.b32  	%r1202, %r1201, %r1183;
	xor.b32  	%r1203, %r1202, %r1179;
	xor.b32  	%r1204, %r1194, %r1176;
	xor.b32  	%r1205, %r1204, %r1184;
	xor.b32  	%r1206, %r1205, %r1180;
	xor.b32  	%r1207, %r1195, %r1173;
	xor.b32  	%r1208, %r1207, %r1169;
	xor.b32  	%r1209, %r1208, %r1183;
	xor.b32  	%r1210, %r1196, %r1174;
	xor.b32  	%r1211, %r1210, %r1170;
	xor.b32  	%r1212, %r1211, %r1184;
	xor.b32  	%r1213, %r1189, %r1197;
	xor.b32  	%r1214, %r1213, %r1179;
	xor.b32  	%r1215, %r1214, %r1169;
	xor.b32  	%r1216, %r1190, %r1198;
	xor.b32  	%r1217, %r1216, %r1180;
	xor.b32  	%r1218, %r1217, %r1170;
	xor.b32  	%r1219, %r1199, %r1191;
	xor.b32  	%r1220, %r1219, %r1171;
	xor.b32  	%r1221, %r1220, %r1169;
	xor.b32  	%r1222, %r1200, %r1192;
	xor.b32  	%r1223, %r1222, %r1172;
	xor.b32  	%r1224, %r1223, %r1170;
	xor.b32  	%r1225, %r1209, %r1203;
	xor.b32  	%r1226, %r1212, %r1206;
	and.b32  	%r1227, %r1215, %r1203;
	and.b32  	%r1228, %r1218, %r1206;
	xor.b32  	%r1229, %r1227, %r1221;
	xor.b32  	%r1230, %r1228, %r1224;
	and.b32  	%r1231, %r1229, %r1225;
	and.b32  	%r1232, %r1230, %r1226;
	xor.b32  	%r1233, %r1231, %r1209;
	xor.b32  	%r1234, %r1232, %r1212;
	xor.b32  	%r1235, %r1214, %r1220;
	xor.b32  	%r1236, %r1217, %r1223;
	xor.b32  	%r1237, %r1227, %r1209;
	xor.b32  	%r1238, %r1228, %r1212;
	and.b32  	%r1239, %r1237, %r1235;
	and.b32  	%r1240, %r1238, %r1236;
	xor.b32  	%r1241, %r1239, %r1221;
	xor.b32  	%r1242, %r1240, %r1224;
	xor.b32  	%r1243, %r1241, %r1215;
	xor.b32  	%r1244, %r1242, %r1218;
	xor.b32  	%r1245, %r1239, %r1227;
	xor.b32  	%r1246, %r1240, %r1228;
	and.b32  	%r1247, %r1245, %r1221;
	and.b32  	%r1248, %r1246, %r1224;
	xor.b32  	%r1249, %r1243, %r1247;
	xor.b32  	%r1250, %r1244, %r1248;
	xor.b32  	%r1251, %r1247, %r1229;
	xor.b32  	%r1252, %r1248, %r1230;
	and.b32  	%r1253, %r1251, %r1233;
	and.b32  	%r1254, %r1252, %r1234;
	xor.b32  	%r1255, %r1253, %r1225;
	xor.b32  	%r1256, %r1254, %r1226;
	xor.b32  	%r1257, %r1255, %r1233;
	xor.b32  	%r1258, %r1256, %r1234;
	and.b32  	%r1259, %r1257, %r1141;
	and.b32  	%r1260, %r1258, %r1142;
	and.b32  	%r1261, %r1255, %r1187;
	and.b32  	%r1262, %r1256, %r1188;
	and.b32  	%r1263, %r1233, %r1134;
	and.b32  	%r1264, %r1234, %r1136;
	xor.b32  	%r1265, %r1261, %r1263;
	xor.b32  	%r1266, %r1262, %r1264;
	xor.b32  	%r1267, %r1259, %r1263;
	xor.b32  	%r1268, %r1260, %r1264;
	xor.b32  	%r1269, %r1233, %r1241;
	xor.b32  	%r1270, %r1234, %r1242;
	xor.b32  	%r1271, %r1255, %r1249;
	xor.b32  	%r1272, %r1256, %r1250;
	xor.b32  	%r1273, %r1271, %r1269;
	xor.b32  	%r1274, %r1272, %r1270;
	and.b32  	%r1275, %r1273, %r1165;
	and.b32  	%r1276, %r1274, %r1166;
	and.b32  	%r1277, %r1271, %r1177;
	and.b32  	%r1278, %r1272, %r1178;
	and.b32  	%r1279, %r1269, %r1161;
	and.b32  	%r1280, %r1270, %r1162;
	xor.b32  	%r1281, %r1277, %r1279;
	xor.b32  	%r1282, %r1278, %r1280;
	xor.b32  	%r1283, %r1275, %r1277;
	xor.b32  	%r1284, %r1276, %r1278;
	xor.b32  	%r1285, %r1247, %r1215;
	xor.b32  	%r1286, %r1248, %r1218;
	and.b32  	%r1287, %r1285, %r2133;
	and.b32  	%r1288, %r1286, %r2134;
	and.b32  	%r1289, %r1249, %r1181;
	and.b32  	%r1290, %r1250, %r1182;
	and.b32  	%r1291, %r1241, %r1147;
	and.b32  	%r1292, %r1242, %r1150;
	xor.b32  	%r1293, %r1289, %r1291;
	xor.b32  	%r1294, %r1290, %r1292;
	xor.b32  	%r1295, %r1287, %r1291;
	xor.b32  	%r1296, %r1288, %r1292;
	xor.b32  	%r1297, %r1267, %r1281;
	xor.b32  	%r1298, %r1268, %r1282;
	xor.b32  	%r1299, %r1295, %r1281;
	xor.b32  	%r1300, %r1296, %r1282;
	and.b32  	%r1301, %r1273, %r1157;
	and.b32  	%r1302, %r1274, %r1158;
	and.b32  	%r1303, %r1271, %r1167;
	and.b32  	%r1304, %r1272, %r1168;
	and.b32  	%r1305, %r1269, %r1159;
	and.b32  	%r1306, %r1270, %r1160;
	xor.b32  	%r1307, %r1303, %r1305;
	xor.b32  	%r1308, %r1304, %r1306;
	xor.b32  	%r1309, %r1301, %r1303;
	xor.b32  	%r1310, %r1302, %r1304;
	and.b32  	%r1311, %r1285, %r1151;
	and.b32  	%r1312, %r1286, %r1152;
	and.b32  	%r1313, %r1249, %r1163;
	and.b32  	%r1314, %r1250, %r1164;
	and.b32  	%r1315, %r1241, %r1153;
	and.b32  	%r1316, %r1242, %r1154;
	xor.b32  	%r1317, %r1313, %r1315;
	xor.b32  	%r1318, %r1314, %r1316;
	xor.b32  	%r1319, %r1311, %r1315;
	xor.b32  	%r1320, %r1312, %r1316;
	and.b32  	%r1321, %r1257, %r1143;
	and.b32  	%r1322, %r1258, %r1144;
	and.b32  	%r1323, %r1255, %r1185;
	and.b32  	%r1324, %r1256, %r1186;
	and.b32  	%r1325, %r1233, %r1155;
	and.b32  	%r1326, %r1234, %r1156;
	xor.b32  	%r1327, %r1317, %r1309;
	xor.b32  	%r1328, %r1318, %r1310;
	xor.b32  	%r1329, %r1319, %r1307;
	xor.b32  	%r1330, %r1320, %r1308;
	xor.b32  	%r1331, %r1293, %r1323;
	xor.b32  	%r1332, %r1331, %r1283;
	xor.b32  	%r1333, %r1332, %r1325;
	xor.b32  	%r1334, %r1333, %r1309;
	xor.b32  	%r1335, %r1294, %r1324;
	xor.b32  	%r1336, %r1335, %r1284;
	xor.b32  	%r1337, %r1336, %r1326;
	xor.b32  	%r1338, %r1337, %r1310;
	xor.b32  	%r1339, %r1321, %r1325;
	xor.b32  	%r1340, %r1339, %r1265;
	xor.b32  	%r1341, %r1340, %r1307;
	xor.b32  	%r1342, %r1341, %r1283;
	xor.b32  	%r1343, %r1322, %r1326;
	xor.b32  	%r1344, %r1343, %r1266;
	xor.b32  	%r1345, %r1344, %r1308;
	xor.b32  	%r1346, %r1345, %r1284;
	xor.b32  	%r1347, %r1265, %r1293;
	xor.b32  	%r1348, %r1266, %r1294;
	xor.b32  	%r1349, %r1341, %r1293;
	xor.b32  	%r1350, %r1345, %r1294;
	xor.b32  	%r1351, %r1342, %r1297;
	xor.b32  	%r1352, %r1346, %r1298;
	xor.b32  	%r1353, %r1297, %r1329;
	xor.b32  	%r1354, %r1298, %r1330;
	xor.b32  	%r1355, %r1327, %r1353;
	xor.b32  	%r1356, %r1355, %r1334;
	xor.b32  	%r1357, %r1328, %r1354;
	xor.b32  	%r1358, %r1357, %r1338;
	xor.b32  	%r1359, %r1329, %r1299;
	xor.b32  	%r1360, %r1330, %r1300;
	xor.b32  	%r1361, %r1353, %r1299;
	xor.b32  	%r1362, %r1354, %r1300;
	xor.b32  	%r1363, %r1347, %r1361;
	xor.b32  	%r1364, %r1348, %r1362;
	mov.b32 	%r1365, 21505;
	prmt.b32 	%r1366, %r1349, %r1350, %r1365;
	shl.b32 	%r1367, %r1366, 4;
	and.b32  	%r1368, %r1367, -252645136;
	mov.b32 	%r1369, 17680;
	prmt.b32 	%r1370, %r1349, %r1350, %r1369;
	shr.u32 	%r1371, %r1370, 4;
	and.b32  	%r1372, %r1371, 252645135;
	or.b32  	%r1373, %r1368, %r1372;
	mov.b32 	%r1374, 26384;
	prmt.b32 	%r1375, %r1373, %r1349, %r1374;
	mov.b32 	%r1376, 30258;
	prmt.b32 	%r1377, %r1373, %r1350, %r1376;
	prmt.b32 	%r1378, %r1351, %r1352, %r1365;
	shl.b32 	%r1379, %r1378, 4;
	and.b32  	%r1380, %r1379, -252645136;
	prmt.b32 	%r1381, %r1351, %r1352, %r1369;
	shr.u32 	%r1382, %r1381, 4;
	and.b32  	%r1383, %r1382, 252645135;
	or.b32  	%r1384, %r1380, %r1383;
	prmt.b32 	%r1385, %r1384, %r1351, %r1374;
	prmt.b32 	%r1386, %r1384, %r1352, %r1376;
	prmt.b32 	%r1387, %r1359, %r1360, %r1365;
	shl.b32 	%r1388, %r1387, 4;
	and.b32  	%r1389, %r1388, -252645136;
	prmt.b32 	%r1390, %r1359, %r1360, %r1369;
	shr.u32 	%r1391, %r1390, 4;
	and.b32  	%r1392, %r1391, 252645135;
	or.b32  	%r1393, %r1389, %r1392;
	prmt.b32 	%r1394, %r1393, %r1359, %r1374;
	prmt.b32 	%r1395, %r1393, %r1360, %r1376;
	prmt.b32 	%r1396, %r1361, %r1362, %r1365;
	shl.b32 	%r1397, %r1396, 4;
	and.b32  	%r1398, %r1397, -252645136;
	prmt.b32 	%r1399, %r1361, %r1362, %r1369;
	shr.u32 	%r1400, %r1399, 4;
	and.b32  	%r1401, %r1400, 252645135;
	or.b32  	%r1402, %r1398, %r1401;
	prmt.b32 	%r1403, %r1402, %r1361, %r1374;
	prmt.b32 	%r1404, %r1402, %r1362, %r1376;
	prmt.b32 	%r1405, %r1356, %r1358, %r1365;
	shl.b32 	%r1406, %r1405, 4;
	and.b32  	%r1407, %r1406, -252645136;
	prmt.b32 	%r1408, %r1356, %r1358, %r1369;
	shr.u32 	%r1409, %r1408, 4;
	and.b32  	%r1410, %r1409, 252645135;
	or.b32  	%r1411, %r1407, %r1410;
	prmt.b32 	%r1412, %r1411, %r1356, %r1374;
	prmt.b32 	%r1413, %r1411, %r1358, %r1376;
	prmt.b32 	%r1414, %r1353, %r1354, %r1365;
	shl.b32 	%r1415, %r1414, 4;
	and.b32  	%r1416, %r1415, -252645136;
	prmt.b32 	%r1417, %r1353, %r1354, %r1369;
	shr.u32 	%r1418, %r1417, 4;
	and.b32  	%r1419, %r1418, 252645135;
	or.b32  	%r1420, %r1416, %r1419;
	prmt.b32 	%r1421, %r1420, %r1353, %r1374;
	prmt.b32 	%r1422, %r1420, %r1354, %r1376;
	prmt.b32 	%r1423, %r1363, %r1364, %r1365;
	shl.b32 	%r1424, %r1423, 4;
	and.b32  	%r1425, %r1424, -252645136;
	prmt.b32 	%r1426, %r1363, %r1364, %r1369;
	shr.u32 	%r1427, %r1426, 4;
	and.b32  	%r1428, %r1427, 252645135;
	or.b32  	%r1429, %r1425, %r1428;
	prmt.b32 	%r1430, %r1429, %r1363, %r1374;
	prmt.b32 	%r1431, %r1429, %r1364, %r1376;
	prmt.b32 	%r1432, %r1334, %r1338, %r1365;
	shl.b32 	%r1433, %r1432, 4;
	and.b32  	%r1434, %r1433, -252645136;
	prmt.b32 	%r1435, %r1334, %r1338, %r1369;
	shr.u32 	%r1436, %r1435, 4;
	and.b32  	%r1437, %r1436, 252645135;
	or.b32  	%r1438, %r1434, %r1437;
	prmt.b32 	%r1439, %r1438, %r1334, %r1374;
	prmt.b32 	%r1440, %r1438, %r1338, %r1376;
	mov.b32 	%r1441, 4214;
	prmt.b32 	%r1442, %r1375, %r1377, %r1441;
	mov.b32 	%r1443, 21554;
	prmt.b32 	%r1444, %r1375, %r1377, %r1443;
	prmt.b32 	%r1445, %r1385, %r1386, %r1441;
	prmt.b32 	%r1446, %r1385, %r1386, %r1443;
	prmt.b32 	%r1447, %r1412, %r1413, %r1441;
	prmt.b32 	%r1448, %r1412, %r1413, %r1443;
	prmt.b32 	%r1449, %r1430, %r1431, %r1441;
	prmt.b32 	%r1450, %r1430, %r1431, %r1443;
	prmt.b32 	%r1451, %r1403, %r1404, %r1441;
	prmt.b32 	%r1452, %r1403, %r1404, %r1443;
	prmt.b32 	%r1453, %r1439, %r1440, %r1441;
	prmt.b32 	%r1454, %r1439, %r1440, %r1443;
	prmt.b32 	%r1455, %r1394, %r1395, %r1441;
	prmt.b32 	%r1456, %r1394, %r1395, %r1443;
	prmt.b32 	%r1457, %r1421, %r1422, %r1441;
	prmt.b32 	%r1458, %r1421, %r1422, %r1443;
	xor.b32  	%r1459, %r1442, %r1375;
	xor.b32  	%r1460, %r1444, %r1377;
	xor.b32  	%r1461, %r1445, %r1385;
	xor.b32  	%r1462, %r1446, %r1386;
	xor.b32  	%r1463, %r1447, %r1412;
	xor.b32  	%r1464, %r1448, %r1413;
	xor.b32  	%r1465, %r1449, %r1430;
	xor.b32  	%r1466, %r1450, %r1431;
	xor.b32  	%r1467, %r1451, %r1403;
	xor.b32  	%r1468, %r1452, %r1404;
	xor.b32  	%r1469, %r1453, %r1439;
	xor.b32  	%r1470, %r1454, %r1440;
	xor.b32  	%r1471, %r1455, %r1394;
	xor.b32  	%r1472, %r1456, %r1395;
	xor.b32  	%r1473, %r1457, %r1421;
	xor.b32  	%r1474, %r1458, %r1422;
	ld.volatile.shared.u32 	%r1475, [_ZZ10AES_kernelP4vec2PKS_jS2_E12shared_bskey+576];
	xor.b32  	%r1476, %r1473, %r1475;
	xor.b32  	%r1477, %r1476, %r1442;
	xor.b32  	%r1478, %r1477, %r1460;
	ld.volatile.shared.u32 	%r1479, [_ZZ10AES_kernelP4vec2PKS_jS2_E12shared_bskey+580];
	xor.b32  	%r1480, %r1474, %r1479;
	xor.b32  	%r1481, %r1480, %r1444;
	xor.b32  	%r1482, %r1481, %r1459;
	ld.volatile.shared.u32 	%r1483, [_ZZ10AES_kernelP4vec2PKS_jS2_E12shared_bskey+584];
	xor.b32  	%r1484, %r1473, %r1483;
	xor.b32  	%r1485, %r1484, %r1445;
	xor.b32  	%r1486, %r1485, %r1459;
	xor.b32  	%r1487, %r1486, %r1462;
	ld.volatile.shared.u32 	%r1488, [_ZZ10AES_kernelP4vec2PKS_jS2_E12shared_bskey+588];
	xor.b32  	%r1489, %r1474, %r1488;
	xor.b32  	%r1490, %r1489, %r1446;
	xor.b32  	%r1491, %r1490, %r1460;
	xor.b32  	%r1492, %r1491, %r1461;
	ld.volatile.shared.u32 	%r1493, [_ZZ10AES_kernelP4vec2PKS_jS2_E12shared_bskey+592];
	ld.volatile.shared.u32 	%r1494, [_ZZ10AES_kernelP4vec2PKS_jS2_E12shared_bskey+596];
	ld.volatile.shared.u32 	%r1495, [_ZZ10AES_kernelP4vec2PKS_jS2_E12shared_bskey+600];
	xor.b32  	%r1496, %r1473, %r1495;
	xor.b32  	%r1497, %r1496, %r1449;
	xor.b32  	%r1498, %r1497, %r1466;
	xor.b32  	%r1499, %r1498, %r1463;
	ld.volatile.shared.u32 	%r1500, [_ZZ10AES_kernelP4vec2PKS_jS2_E12shared_bskey+604];
	xor.b32  	%r1501, %r1474, %r1500;
	xor.b32  	%r1502, %r1501, %r1450;
	xor.b32  	%r1503, %r1502, %r1465;
	xor.b32  	%r1504, %r1503, %r1464;
	ld.volatile.shared.u32 	%r1505, [_ZZ10AES_kernelP4vec2PKS_jS2_E12shared_bskey+608];
	xor.b32  	%r1506, %r1451, %r1505;
	xor.b32  	%r1507, %r1506, %r1473;
	xor.b32  	%r1508, %r1507, %r1468;
	xor.b32  	%r1509, %r1508, %r1465;
	ld.volatile.shared.u32 	%r1510, [_ZZ10AES_kernelP4vec2PKS_jS2_E12shared_bskey+612];
	xor.b32  	%r1511, %r1452, %r1510;
	xor.b32  	%r1512, %r1511, %r1474;
	xor.b32  	%r1513, %r1512, %r1467;
	xor.b32  	%r1514, %r1513, %r1466;
	ld.volatile.shared.u32 	%r1515, [_ZZ10AES_kernelP4vec2PKS_jS2_E12shared_bskey+616];
	ld.volatile.shared.u32 	%r1516, [_ZZ10AES_kernelP4vec2PKS_jS2_E12shared_bskey+620];
	ld.volatile.shared.u32 	%r1517, [_ZZ10AES_kernelP4vec2PKS_jS2_E12shared_bskey+624];
	xor.b32  	%r1518, %r1455, %r1517;
	xor.b32  	%r1519, %r1518, %r1472;
	xor.b32  	%r1520, %r1519, %r1469;
	ld.volatile.shared.u32 	%r1521, [_ZZ10AES_kernelP4vec2PKS_jS2_E12shared_bskey+628];
	xor.b32  	%r1522, %r1456, %r1521;
	xor.b32  	%r1523, %r1522, %r1471;
	xor.b32  	%r1524, %r1523, %r1470;
	ld.volatile.shared.u32 	%r1525, [_ZZ10AES_kernelP4vec2PKS_jS2_E12shared_bskey+632];
	xor.b32  	%r1526, %r1457, %r1525;
	xor.b32  	%r1527, %r1526, %r1471;
	xor.b32  	%r1528, %r1527, %r1474;
	ld.volatile.shared.u32 	%r1529, [_ZZ10AES_kernelP4vec2PKS_jS2_E12shared_bskey+636];
	xor.b32  	%r1530, %r1458, %r1529;
	xor.b32  	%r1531, %r1530, %r1472;
	xor.b32  	%r1532, %r1531, %r1473;
	xor.b32  	%r1533, %r1447, %r1493;
	xor.b32  	%r1534, %r1533, %r1464;
	xor.b32  	%r1535, %r1534, %r1461;
	xor.b32  	%r1536, %r1535, %r1487;
	xor.b32  	%r1537, %r1448, %r1494;
	xor.b32  	%r1538, %r1537, %r1463;
	xor.b32  	%r1539, %r1538, %r1462;
	xor.b32  	%r1540, %r1539, %r1492;
	xor.b32  	%r1541, %r1453, %r1515;
	xor.b32  	%r1542, %r1541, %r1467;
	xor.b32  	%r1543, %r1542, %r1470;
	xor.b32  	%r1544, %r1543, %r1478;
	xor.b32  	%r1545, %r1544, %r1520;
	xor.b32  	%r1546, %r1454, %r1516;
	xor.b32  	%r1547, %r1546, %r1468;
	xor.b32  	%r1548, %r1547, %r1469;
	xor.b32  	%r1549, %r1548, %r1482;
	xor.b32  	%r1550, %r1549, %r1524;
	xor.b32  	%r1551, %r1520, %r1536;
	xor.b32  	%r1552, %r1524, %r1540;
	xor.b32  	%r1553, %r1499, %r1478;
	xor.b32  	%r1554, %r1504, %r1482;
	xor.b32  	%r1555, %r1551, %r1553;
	xor.b32  	%r1556, %r1552, %r1554;
	xor.b32  	%r1557, %r1528, %r1545;
	xor.b32  	%r1558, %r1532, %r1550;
	xor.b32  	%r1559, %r1553, %r1487;
	xor.b32  	%r1560, %r1559, %r1509;
	xor.b32  	%r1561, %r1560, %r1528;
	xor.b32  	%r1562, %r1554, %r1492;
	xor.b32  	%r1563, %r1562, %r1514;
	xor.b32  	%r1564, %r1563, %r1532;
	xor.b32  	%r1565, %r1545, %r1509;
	xor.b32  	%r1566, %r1550, %r1514;
	xor.b32  	%r1567, %r1557, %r1536;
	xor.b32  	%r1568, %r1558, %r1540;
	xor.b32  	%r1569, %r1545, %r1487;
	xor.b32  	%r1570, %r1550, %r1492;
	xor.b32  	%r1571, %r1528, %r1509;
	xor.b32  	%r1572, %r1532, %r1514;
	xor.b32  	%r1573, %r1567, %r1569;
	xor.b32  	%r1574, %r1568, %r1570;
	xor.b32  	%r1575, %r1561, %r1545;
	xor.b32  	%r1576, %r1564, %r1550;
	xor.b32  	%r1577, %r1567, %r1565;
	xor.b32  	%r1578, %r1568, %r1566;
	xor.b32  	%r1579, %r1551, %r1499;
	xor.b32  	%r1580, %r1552, %r1504;
	xor.b32  	%r1581, %r1573, %r1571;
	xor.b32  	%r1582, %r1574, %r1572;
	and.b32  	%r1583, %r1571, %r1579;
	and.b32  	%r1584, %r1572, %r1580;
	and.b32  	%r1585, %r1575, %r1573;
	and.b32  	%r1586, %r1576, %r1574;
	or.b32  	%r1587, %r1575, %r1573;
	or.b32  	%r1588, %r1576, %r1574;
	or.b32  	%r1589, %r1571, %r1579;
	or.b32  	%r1590, %r1572, %r1580;
	xor.b32  	%r1591, %r1575, %r1579;
	xor.b32  	%r1592, %r1576, %r1580;
	and.b32  	%r1593, %r1591, %r1581;
	and.b32  	%r1594, %r1592, %r1582;
	xor.b32  	%r1595, %r1561, %r1478;
	xor.b32  	%r1596, %r1564, %r1482;
	and.b32  	%r1597, %r1595, %r1577;
	and.b32  	%r1598, %r1596, %r1578;
	xor.b32  	%r1599, %r1528, %r1487;
	xor.b32  	%r1600, %r1532, %r1492;
	xor.b32  	%r1601, %r1545, %r1555;
	xor.b32  	%r1602, %r1550, %r1556;
	or.b32  	%r1603, %r1599, %r1601;
	or.b32  	%r1604, %r1600, %r1602;
	and.b32  	%r1605, %r1599, %r1601;
	and.b32  	%r1606, %r1600, %r1602;
	and.b32  	%r1607, %r1561, %r1567;
	and.b32  	%r1608, %r1564, %r1568;
	and.b32  	%r1609, %r1565, %r1478;
	and.b32  	%r1610, %r1566, %r1482;
	and.b32  	%r1611, %r1569, %r1545;
	and.b32  	%r1612, %r1570, %r1550;
	or.b32  	%r1613, %r1557, %r1555;
	or.b32  	%r1614, %r1558, %r1556;
	xor.b32  	%r1615, %r1607, %r1589;
	xor.b32  	%r1616, %r1615, %r1597;
	xor.b32  	%r1617, %r1616, %r1593;
	xor.b32  	%r1618, %r1608, %r1590;
	xor.b32  	%r1619, %r1618, %r1598;
	xor.b32  	%r1620, %r1619, %r1594;
	xor.b32  	%r1621, %r1609, %r1587;
	xor.b32  	%r1622, %r1621, %r1583;
	xor.b32  	%r1623, %r1622, %r1597;
	xor.b32  	%r1624, %r1610, %r1588;
	xor.b32  	%r1625, %r1624, %r1584;
	xor.b32  	%r1626, %r1625, %r1598;
	xor.b32  	%r1627, %r1603, %r1611;
	xor.b32  	%r1628, %r1627, %r1593;
	xor.b32  	%r1629, %r1628, %r1583;
	xor.b32  	%r1630, %r1604, %r1612;
	xor.b32  	%r1631, %r1630, %r1594;
	xor.b32  	%r1632, %r1631, %r1584;
	xor.b32  	%r1633, %r1613, %r1605;
	xor.b32  	%r1634, %r1633, %r1585;
	xor.b32  	%r1635, %r1634, %r1583;
	xor.b32  	%r1636, %r1614, %r1606;
	xor.b32  	%r1637, %r1636, %r1586;
	xor.b32  	%r1638, %r1637, %r1584;
	xor.b32  	%r1639, %r1623, %r1617;
	xor.b32  	%r1640, %r1626, %r1620;
	and.b32  	%r1641, %r1629, %r1617;
	and.b32  	%r1642, %r1632, %r1620;
	xor.b32  	%r1643, %r1641, %r1635;
	xor.b32  	%r1644, %r1642, %r1638;
	and.b32  	%r1645, %r1643, %r1639;
	and.b32  	%r1646, %r1644, %r1640;
	xor.b32  	%r1647, %r1645, %r1623;
	xor.b32  	%r1648, %r1646, %r1626;
	xor.b32  	%r1649, %r1628, %r1634;
	xor.b32  	%r1650, %r1631, %r1637;
	xor.b32  	%r1651, %r1641, %r1623;
	xor.b32  	%r1652, %r1642, %r1626;
	and.b32  	%r1653, %r1651, %r1649;
	and.b32  	%r1654, %r1652, %r1650;
	xor.b32  	%r1655, %r1653, %r1635;
	xor.b32  	%r1656, %r1654, %r1638;
	xor.b32  	%r1657, %r1655, %r1629;
	xor.b32  	%r1658, %r1656, %r1632;
	xor.b32  	%r1659, %r1653, %r1641;
	xor.b32  	%r1660, %r1654, %r1642;
	and.b32  	%r1661, %r1659, %r1635;
	and.b32  	%r1662, %r1660, %r1638;
	xor.b32  	%r1663, %r1657, %r1661;
	xor.b32  	%r1664, %r1658, %r1662;
	xor.b32  	%r1665, %r1661, %r1643;
	xor.b32  	%r1666, %r1662, %r1644;
	and.b32  	%r1667, %r1665, %r1647;
	and.b32  	%r1668, %r1666, %r1648;
	xor.b32  	%r1669, %r1667, %r1639;
	xor.b32  	%r1670, %r1668, %r1640;
	xor.b32  	%r1671, %r1669, %r1647;
	xor.b32  	%r1672, %r1670, %r1648;
	and.b32  	%r1673, %r1671, %r1555;
	and.b32  	%r1674, %r1672, %r1556;
	and.b32  	%r1675, %r1669, %r1601;
	and.b32  	%r1676, %r1670, %r1602;
	and.b32  	%r1677, %r1647, %r1545;
	and.b32  	%r1678, %r1648, %r1550;
	xor.b32  	%r1679, %r1675, %r1677;
	xor.b32  	%r1680, %r1676, %r1678;
	xor.b32  	%r1681, %r1673, %r1677;
	xor.b32  	%r1682, %r1674, %r1678;
	xor.b32  	%r1683, %r1647, %r1655;
	xor.b32  	%r1684, %r1648, %r1656;
	xor.b32  	%r1685, %r1669, %r1663;
	xor.b32  	%r1686, %r1670, %r1664;
	xor.b32  	%r1687, %r1685, %r1683;
	xor.b32  	%r1688, %r1686, %r1684;
	and.b32  	%r1689, %r1687, %r1579;
	and.b32  	%r1690, %r1688, %r1580;
	and.b32  	%r1691, %r1685, %r1591;
	and.b32  	%r1692, %r1686, %r1592;
	and.b32  	%r1693, %r1683, %r1575;
	and.b32  	%r1694, %r1684, %r1576;
	xor.b32  	%r1695, %r1691, %r1693;
	xor.b32  	%r1696, %r1692, %r1694;
	xor.b32  	%r1697, %r1689, %r1691;
	xor.b32  	%r1698, %r1690, %r1692;
	xor.b32  	%r1699, %r1661, %r1629;
	xor.b32  	%r1700, %r1662, %r1632;
	and.b32  	%r1701, %r1699, %r1478;
	and.b32  	%r1702, %r1700, %r1482;
	and.b32  	%r1703, %r1663, %r1595;
	and.b32  	%r1704, %r1664, %r1596;
	and.b32  	%r1705, %r1655, %r1561;
	and.b32  	%r1706, %r1656, %r1564;
	xor.b32  	%r1707, %r1703, %r1705;
	xor.b32  	%r1708, %r1704, %r1706;
	xor.b32  	%r1709, %r1701, %r1705;
	xor.b32  	%r1710, %r1702, %r1706;
	xor.b32  	%r1711, %r1681, %r1695;
	xor.b32  	%r1712, %r1682, %r1696;
	xor.b32  	%r1713, %r1709, %r1695;
	xor.b32  	%r1714, %r1710, %r1696;
	and.b32  	%r1715, %r1687, %r1571;
	and.b32  	%r1716, %r1688, %r1572;
	and.b32  	%r1717, %r1685, %r1581;
	and.b32  	%r1718, %r1686, %r1582;
	and.b32  	%r1719, %r1683, %r1573;
	and.b32  	%r1720, %r1684, %r1574;
	xor.b32  	%r1721, %r1717, %r1719;
	xor.b32  	%r1722, %r1718, %r1720;
	xor.b32  	%r1723, %r1715, %r1717;
	xor.b32  	%r1724, %r1716, %r1718;
	and.b32  	%r1725, %r1699, %r1565;
	and.b32  	%r1726, %r1700, %r1566;
	and.b32  	%r1727, %r1663, %r1577;
	and.b32  	%r1728, %r1664, %r1578;
	and.b32  	%r1729, %r1655, %r1567;
	and.b32  	%r1730, %r1656, %r1568;
	xor.b32  	%r1731, %r1727, %r1729;
	xor.b32  	%r1732, %r1728, %r1730;
	xor.b32  	%r1733, %r1725, %r1729;
	xor.b32  	%r1734, %r1726, %r1730;
	and.b32  	%r1735, %r1671, %r1557;
	and.b32  	%r1736, %r1672, %r1558;
	and.b32  	%r1737, %r1669, %r1599;
	and.b32  	%r1738, %r1670, %r1600;
	and.b32  	%r1739, %r1647, %r1569;
	and.b32  	%r1740, %r1648, %r1570;
	xor.b32  	%r1741, %r1731, %r1723;
	xor.b32  	%r1742, %r1732, %r1724;
	xor.b32  	%r1743, %r1733, %r1721;
	xor.b32  	%r1744, %r1734, %r1722;
	xor.b32  	%r1745, %r1707, %r1737;
	xor.b32  	%r1746, %r1745, %r1697;
	xor.b32  	%r1747, %r1746, %r1739;
	xor.b32  	%r1748, %r1747, %r1723;
	xor.b32  	%r1749, %r1708, %r1738;
	xor.b32  	%r1750, %r1749, %r1698;
	xor.b32  	%r1751, %r1750, %r1740;
	xor.b32  	%r1752, %r1751, %r1724;
	xor.b32  	%r1753, %r1735, %r1739;
	xor.b32  	%r1754, %r1753, %r1679;
	xor.b32  	%r1755, %r1754, %r1721;
	xor.b32  	%r1756, %r1755, %r1697;
	xor.b32  	%r1757, %r1736, %r1740;
	xor.b32  	%r1758, %r1757, %r1680;
	xor.b32  	%r1759, %r1758, %r1722;
	xor.b32  	%r1760, %r1759, %r1698;
	xor.b32  	%r1761, %r1679, %r1707;
	xor.b32  	%r1762, %r1680, %r1708;
	xor.b32  	%r1763, %r1755, %r1707;
	xor.b32  	%r1764, %r1759, %r1708;
	xor.b32  	%r1765, %r1756, %r1711;
	xor.b32  	%r1766, %r1760, %r1712;
	xor.b32  	%r1767, %r1711, %r1743;
	xor.b32  	%r1768, %r1712, %r1744;
	xor.b32  	%r1769, %r1741, %r1767;
	xor.b32  	%r1770, %r1769, %r1748;
	xor.b32  	%r1771, %r1742, %r1768;
	xor.b32  	%r1772, %r1771, %r1752;
	xor.b32  	%r1773, %r1743, %r1713;
	xor.b32  	%r1774, %r1744, %r1714;
	xor.b32  	%r1775, %r1767, %r1713;
	xor.b32  	%r1776, %r1768, %r1714;
	xor.b32  	%r1777, %r1761, %r1775;
	xor.b32  	%r1778, %r1762, %r1776;
	mov.b32 	%r1779, 5125;
	prmt.b32 	%r1780, %r1763, %r1764, %r1779;
	shl.b32 	%r1781, %r1780, 4;
	and.b32  	%r1782, %r1781, -252645136;
	mov.b32 	%r1783, 1300;
	prmt.b32 	%r1784, %r1763, %r1764, %r1783;
	and.b32  	%r1785, %r1784, -252645136;
	mov.b32 	%r1786, 13863;
	prmt.b32 	%r1787, %r1763, %r1764, %r1786;
	shr.u32 	%r1788, %r1787, 4;
	and.b32  	%r1789, %r1788, 252645135;
	or.b32  	%r1790, %r1782, %r1789;
	and.b32  	%r1791, %r1787, 252645135;
	or.b32  	%r1792, %r1785, %r1791;
	mov.b32 	%r1793, 21520;
	prmt.b32 	%r1794, %r1790, %r1792, %r1793;
	prmt.b32 	%r1795, %r1790, %r1792, %r1376;
	prmt.b32 	%r1796, %r1765, %r1766, %r1779;
	shl.b32 	%r1797, %r1796, 4;
	and.b32  	%r1798, %r1797, -252645136;
	prmt.b32 	%r1799, %r1765, %r1766, %r1783;
	and.b32  	%r1800, %r1799, -252645136;
	prmt.b32 	%r1801, %r1765, %r1766, %r1786;
	shr.u32 	%r1802, %r1801, 4;
	and.b32  	%r1803, %r1802, 252645135;
	or.b32  	%r1804, %r1798, %r1803;
	and.b32  	%r1805, %r1801, 252645135;
	or.b32  	%r1806, %r1800, %r1805;
	prmt.b32 	%r1807, %r1804, %r1806, %r1793;
	prmt.b32 	%r1808, %r1804, %r1806, %r1376;
	prmt.b32 	%r1809, %r1773, %r1774, %r1779;
	shl.b32 	%r1810, %r1809, 4;
	and.b32  	%r1811, %r1810, -252645136;
	prmt.b32 	%r1812, %r1773, %r1774, %r1783;
	and.b32  	%r1813, %r1812, -252645136;
	prmt.b32 	%r1814, %r1773, %r1774, %r1786;
	shr.u32 	%r1815, %r1814, 4;
	and.b32  	%r1816, %r1815, 252645135;
	or.b32  	%r1817, %r1811, %r1816;
	and.b32  	%r1818, %r1814, 252645135;
	or.b32  	%r1819, %r1813, %r1818;
	prmt.b32 	%r1820, %r1817, %r1819, %r1793;
	prmt.b32 	%r1821, %r1817, %r1819, %r1376;
	prmt.b32 	%r1822, %r1775, %r1776, %r1779;
	shl.b32 	%r1823, %r1822, 4;
	and.b32  	%r1824, %r1823, -252645136;
	prmt.b32 	%r1825, %r1775, %r1776, %r1783;
	and.b32  	%r1826, %r1825, -252645136;
	prmt.b32 	%r1827, %r1775, %r1776, %r1786;
	shr.u32 	%r1828, %r1827, 4;
	and.b32  	%r1829, %r1828, 252645135;
	or.b32  	%r1830, %r1824, %r1829;
	and.b32  	%r1831, %r1827, 252645135;
	or.b32  	%r1832, %r1826, %r1831;
	prmt.b32 	%r1833, %r1830, %r1832, %r1793;
	prmt.b32 	%r1834, %r1830, %r1832, %r1376;
	prmt.b32 	%r1835, %r1770, %r1772, %r1779;
	shl.b32 	%r1836, %r1835, 4;
	and.b32  	%r1837, %r1836, -252645136;
	prmt.b32 	%r1838, %r1770, %r1772, %r1783;
	and.b32  	%r1839, %r1838, -252645136;
	prmt.b32 	%r1840, %r1770, %r1772, %r1786;
	shr.u32 	%r1841, %r1840, 4;
	and.b32  	%r1842, %r1841, 252645135;
	or.b32  	%r1843, %r1837, %r1842;
	and.b32  	%r1844, %r1840, 252645135;
	or.b32  	%r1845, %r1839, %r1844;
	prmt.b32 	%r1846, %r1843, %r1845, %r1793;
	prmt.b32 	%r1847, %r1843, %r1845, %r1376;
	prmt.b32 	%r1848, %r1767, %r1768, %r1779;
	shl.b32 	%r1849, %r1848, 4;
	and.b32  	%r1850, %r1849, -252645136;
	prmt.b32 	%r1851, %r1767, %r1768, %r1783;
	and.b32  	%r1852, %r1851, -252645136;
	prmt.b32 	%r1853, %r1767, %r1768, %r1786;
	shr.u32 	%r1854, %r1853, 4;
	and.b32  	%r1855, %r1854, 252645135;
	or.b32  	%r1856, %r1850, %r1855;
	and.b32  	%r1857, %r1853, 252645135;
	or.b32  	%r1858, %r1852, %r1857;
	prmt.b32 	%r1859, %r1856, %r1858, %r1793;
	prmt.b32 	%r1860, %r1856, %r1858, %r1376;
	prmt.b32 	%r1861, %r1777, %r1778, %r1779;
	shl.b32 	%r1862, %r1861, 4;
	and.b32  	%r1863, %r1862, -252645136;
	prmt.b32 	%r1864, %r1777, %r1778, %r1783;
	and.b32  	%r1865, %r1864, -252645136;
	prmt.b32 	%r1866, %r1777, %r1778, %r1786;
	shr.u32 	%r1867, %r1866, 4;
	and.b32  	%r1868, %r1867, 252645135;
	or.b32  	%r1869, %r1863, %r1868;
	and.b32  	%r1870, %r1866, 252645135;
	or.b32  	%r1871, %r1865, %r1870;
	prmt.b32 	%r1872, %r1869, %r1871, %r1793;
	prmt.b32 	%r1873, %r1869, %r1871, %r1376;
	prmt.b32 	%r1874, %r1748, %r1752, %r1779;
	shl.b32 	%r1875, %r1874, 4;
	and.b32  	%r1876, %r1875, -252645136;
	prmt.b32 	%r1877, %r1748, %r1752, %r1783;
	and.b32  	%r1878, %r1877, -252645136;
	prmt.b32 	%r1879, %r1748, %r1752, %r1786;
	shr.u32 	%r1880, %r1879, 4;
	and.b32  	%r1881, %r1880, 252645135;
	or.b32  	%r1882, %r1876, %r1881;
	and.b32  	%r1883, %r1879, 252645135;
	or.b32  	%r1884, %r1878, %r1883;
	prmt.b32 	%r1885, %r1882, %r1884, %r1793;
	prmt.b32 	%r1886, %r1882, %r1884, %r1376;
	ld.volatile.shared.u32 	%r1887, [_ZZ10AES_kernelP4vec2PKS_jS2_E12shared_bskey+640];
	xor.b32  	%r1888, %r1794, %r1887;
	ld.volatile.shared.u32 	%r1889, [_ZZ10AES_kernelP4vec2PKS_jS2_E12shared_bskey+644];
	xor.b32  	%r1890, %r1795, %r1889;
	ld.volatile.shared.u32 	%r1891, [_ZZ10AES_kernelP4vec2PKS_jS2_E12shared_bskey+648];
	xor.b32  	%r1892, %r1807, %r1891;
	ld.volatile.shared.u32 	%r1893, [_ZZ10AES_kernelP4vec2PKS_jS2_E12shared_bskey+652];
	xor.b32  	%r1894, %r1808, %r1893;
	ld.volatile.shared.u32 	%r1895, [_ZZ10AES_kernelP4vec2PKS_jS2_E12shared_bskey+656];
	xor.b32  	%r1896, %r1846, %r1895;
	ld.volatile.shared.u32 	%r1897, [_ZZ10AES_kernelP4vec2PKS_jS2_E12shared_bskey+660];
	xor.b32  	%r1898, %r1847, %r1897;
	ld.volatile.shared.u32 	%r1899, [_ZZ10AES_kernelP4vec2PKS_jS2_E12shared_bskey+664];
	xor.b32  	%r1900, %r1872, %r1899;
	ld.volatile.shared.u32 	%r1901, [_ZZ10AES_kernelP4vec2PKS_jS2_E12shared_bskey+668];
	xor.b32  	%r1902, %r1873, %r1901;
	ld.volatile.shared.u32 	%r1903, [_ZZ10AES_kernelP4vec2PKS_jS2_E12shared_bskey+672];
	xor.b32  	%r1904, %r1833, %r1903;
	ld.volatile.shared.u32 	%r1905, [_ZZ10AES_kernelP4vec2PKS_jS2_E12shared_bskey+676];
	xor.b32  	%r1906, %r1834, %r1905;
	ld.volatile.shared.u32 	%r1907, [_ZZ10AES_kernelP4vec2PKS_jS2_E12shared_bskey+680];
	xor.b32  	%r1908, %r1885, %r1907;
	ld.volatile.shared.u32 	%r1909, [_ZZ10AES_kernelP4vec2PKS_jS2_E12shared_bskey+684];
	xor.b32  	%r1910, %r1886, %r1909;
	ld.volatile.shared.u32 	%r1911, [_ZZ10AES_kernelP4vec2PKS_jS2_E12shared_bskey+688];
	xor.b32  	%r1912, %r1820, %r1911;
	ld.volatile.shared.u32 	%r1913, [_ZZ10AES_kernelP4vec2PKS_jS2_E12shared_bskey+692];
	xor.b32  	%r1914, %r1821, %r1913;
	ld.volatile.shared.u32 	%r1915, [_ZZ10AES_kernelP4vec2PKS_jS2_E12shared_bskey+696];
	xor.b32  	%r1916, %r1859, %r1915;
	ld.volatile.shared.u32 	%r1917, [_ZZ10AES_kernelP4vec2PKS_jS2_E12shared_bskey+700];
	xor.b32  	%r1918, %r1860, %r1917;
	shr.u32 	%r1919, %r1912, 1;
	shr.u32 	%r1920, %r1914, 1;
	xor.b32  	%r1921, %r1919, %r1916;
	xor.b32  	%r1922, %r1920, %r1918;
	and.b32  	%r1923, %r1921, 1431655765;
	and.b32  	%r1924, %r1922, 1431655765;
	xor.b32  	%r1925, %r1923, %r1916;
	xor.b32  	%r1926, %r1924, %r1918;
	shl.b32 	%r1927, %r1921, 1;
	and.b32  	%r1928, %r1927, -1431655766;
	shl.b32 	%r1929, %r1922, 1;
	and.b32  	%r1930, %r1929, -1431655766;
	xor.b32  	%r1931, %r1928, %r1912;
	xor.b32  	%r1932, %r1930, %r1914;
	shr.u32 	%r1933, %r1904, 1;
	shr.u32 	%r1934, %r1906, 1;
	xor.b32  	%r1935, %r1933, %r1908;
	xor.b32  	%r1936, %r1934, %r1910;
	and.b32  	%r1937, %r1935, 1431655765;
	and.b32  	%r1938, %r1936, 1431655765;
	xor.b32  	%r1939, %r1937, %r1908;
	xor.b32  	%r1940, %r1938, %r1910;
	shl.b32 	%r1941, %r1935, 1;
	and.b32  	%r1942, %r1941, -1431655766;
	shl.b32 	%r1943, %r1936, 1;
	and.b32  	%r1944, %r1943, -1431655766;
	xor.b32  	%r1945, %r1942, %r1904;
	xor.b32  	%r1946, %r1944, %r1906;
	shr.u32 	%r1947, %r1896, 1;
	shr.u32 	%r1948, %r1898, 1;
	xor.b32  	%r1949, %r1947, %r1900;
	xor.b32  	%r1950, %r1948, %r1902;
	and.b32  	%r1951, %r1949, 1431655765;
	and.b32  	%r1952, %r1950, 1431655765;
	xor.b32  	%r1953, %r1951, %r1900;
	xor.b32  	%r1954, %r1952, %r1902;
	shl.b32 	%r1955, %r1949, 1;
	and.b32  	%r1956, %r1955, -1431655766;
	shl.b32 	%r1957, %r1950, 1;
	and.b32  	%r1958, %r1957, -1431655766;
	xor.b32  	%r1959, %r1956, %r1896;
	xor.b32  	%r1960, %r1958, %r1898;
	shr.u32 	%r1961, %r1888, 1;
	shr.u32 	%r1962, %r1890, 1;
	xor.b32  	%r1963, %r1961, %r1892;
	xor.b32  	%r1964, %r1962, %r1894;
	and.b32  	%r1965, %r1963, 1431655765;
	and.b32  	%r1966, %r1964, 1431655765;
	xor.b32  	%r1967, %r1965, %r1892;
	xor.b32  	%r1968, %r1966, %r1894;
	shl.b32 	%r1969, %r1963, 1;
	and.b32  	%r1970, %r1969, -1431655766;
	shl.b32 	%r1971, %r1964, 1;
	and.b32  	%r1972, %r1971, -1431655766;
	xor.b32  	%r1973, %r1970, %r1888;
	xor.b32  	%r1974, %r1972, %r1890;
	shr.u32 	%r1975, %r1939, 2;
	shr.u32 	%r1976, %r1940, 2;
	xor.b32  	%r1977, %r1975, %r1925;
	xor.b32  	%r1978, %r1976, %r1926;
	and.b32  	%r1979, %r1977, 858993459;
	and.b32  	%r1980, %r1978, 858993459;
	xor.b32  	%r1981, %r1979, %r1925;
	xor.b32  	%r1982, %r1980, %r1926;
	shl.b32 	%r1983, %r1977, 2;
	and.b32  	%r1984, %r1983, -858993460;
	shl.b32 	%r1985, %r1978, 2;
	and.b32  	%r1986, %r1985, -858993460;
	xor.b32  	%r1987, %r1984, %r1939;
	xor.b32  	%r1988, %r1986, %r1940;
	shr.u32 	%r1989, %r1945, 2;
	shr.u32 	%r1990, %r1946, 2;
	xor.b32  	%r1991, %r1989, %r1931;
	xor.b32  	%r1992, %r1990, %r1932;
	and.b32  	%r1993, %r1991, 858993459;
	and.b32  	%r1994, %r1992, 858993459;
	xor.b32  	%r1995, %r1993, %r1931;
	xor.b32  	%r1996, %r1994, %r1932;
	shl.b32 	%r1997, %r1991, 2;
	and.b32  	%r1998, %r1997, -858993460;
	shl.b32 	%r1999, %r1992, 2;
	and.b32  	%r2000, %r1999, -858993460;
	xor.b32  	%r2001, %r1998, %r1945;
	xor.b32  	%r2002, %r2000, %r1946;
	shr.u32 	%r2003, %r1967, 2;
	shr.u32 	%r2004, %r1968, 2;
	xor.b32  	%r2005, %r2003, %r1953;
	xor.b32  	%r2006, %r2004, %r1954;
	and.b32  	%r2007, %r2005, 858993459;
	and.b32  	%r2008, %r2006, 858993459;
	xor.b32  	%r2009, %r2007, %r1953;
	xor.b32  	%r2010, %r2008, %r1954;
	shl.b32 	%r2011, %r2005, 2;
	and.b32  	%r2012, %r2011, -858993460;
	shl.b32 	%r2013, %r2006, 2;
	and.b32  	%r2014, %r2013, -858993460;
	xor.b32  	%r2015, %r2012, %r1967;
	xor.b32  	%r2016, %r2014, %r1968;
	shr.u32 	%r2017, %r1973, 2;
	shr.u32 	%r2018, %r1974, 2;
	xor.b32  	%r2019, %r2017, %r1959;
	xor.b32  	%r2020, %r2018, %r1960;
	and.b32  	%r2021, %r2019, 858993459;
	and.b32  	%r2022, %r2020, 858993459;
	xor.b32  	%r2023, %r2021, %r1959;
	xor.b32  	%r2024, %r2022, %r1960;
	shl.b32 	%r2025, %r2019, 2;
	and.b32  	%r2026, %r2025, -858993460;
	shl.b32 	%r2027, %r2020, 2;
	and.b32  	%r2028, %r2027, -858993460;
	xor.b32  	%r2029, %r2026, %r1973;
	xor.b32  	%r2030, %r2028, %r1974;
	shr.u32 	%r2031, %r2009, 4;
	shr.u32 	%r2032, %r2010, 4;
	xor.b32  	%r2033, %r2031, %r1981;
	xor.b32  	%r2034, %r2032, %r1982;
	and.b32  	%r2035, %r2033, 252645135;
	and.b32  	%r2036, %r2034, 252645135;
	xor.b32  	%r2037, %r2035, %r1981;
	xor.b32  	%r2038, %r2036, %r1982;
	shl.b32 	%r2039, %r2033, 4;
	and.b32  	%r2040, %r2039, -252645136;
	shl.b32 	%r2041, %r2034, 4;
	and.b32  	%r2042, %r2041, -252645136;
	xor.b32  	%r2043, %r2040, %r2009;
	xor.b32  	%r2044, %r2042, %r2010;
	shr.u32 	%r2045, %r2023, 4;
	shr.u32 	%r2046, %r2024, 4;
	xor.b32  	%r2047, %r2045, %r1995;
	xor.b32  	%r2048, %r2046, %r1996;
	and.b32  	%r2049, %r2047, 252645135;
	and.b32  	%r2050, %r2048, 252645135;
	xor.b32  	%r2051, %r2049, %r1995;
	xor.b32  	%r2052, %r2050, %r1996;
	shl.b32 	%r2053, %r2047, 4;
	and.b32  	%r2054, %r2053, -252645136;
	shl.b32 	%r2055, %r2048, 4;
	and.b32  	%r2056, %r2055, -252645136;
	xor.b32  	%r2057, %r2054, %r2023;
	xor.b32  	%r2058, %r2056, %r2024;
	shr.u32 	%r2059, %r2015, 4;
	shr.u32 	%r2060, %r2016, 4;
	xor.b32  	%r2061, %r2059, %r1987;
	xor.b32  	%r2062, %r2060, %r1988;
	and.b32  	%r2063, %r2061, 252645135;
	and.b32  	%r2064, %r2062, 252645135;
	xor.b32  	%r2065, %r2063, %r1987;
	xor.b32  	%r2066, %r2064, %r1988;
	shl.b32 	%r2067, %r2061, 4;
	and.b32  	%r2068, %r2067, -252645136;
	shl.b32 	%r2069, %r2062, 4;
	and.b32  	%r2070, %r2069, -252645136;
	xor.b32  	%r2071, %r2068, %r2015;
	xor.b32  	%r2072, %r2070, %r2016;
	shr.u32 	%r2073, %r2029, 4;
	shr.u32 	%r2074, %r2030, 4;
	xor.b32  	%r2075, %r2073, %r2001;
	xor.b32  	%r2076, %r2074, %r2002;
	and.b32  	%r2077, %r2075, 252645135;
	and.b32  	%r2078, %r2076, 252645135;
	xor.b32  	%r2079, %r2077, %r2001;
	xor.b32  	%r2080, %r2078, %r2002;
	shl.b32 	%r2081, %r2075, 4;
	and.b32  	%r2082, %r2081, -252645136;
	shl.b32 	%r2083, %r2076, 4;
	and.b32  	%r2084, %r2083, -252645136;
	xor.b32  	%r2085, %r2082, %r2029;
	xor.b32  	%r2086, %r2084, %r2030;
	mov.b32 	%r2087, 20800;
	prmt.b32 	%r2088, %r2085, %r2079, %r2087;
	mov.b32 	%r2089, 29538;
	prmt.b32 	%r2090, %r2085, %r2079, %r2089;
	prmt.b32 	%r2091, %r2086, %r2080, %r2087;
	prmt.b32 	%r2092, %r2086, %r2080, %r2089;
	prmt.b32 	%r2093, %r2071, %r2065, %r2087;
	prmt.b32 	%r2094, %r2071, %r2065, %r2089;
	prmt.b32 	%r2095, %r2072, %r2066, %r2087;
	prmt.b32 	%r2096, %r2072, %r2066, %r2089;
	prmt.b32 	%r2097, %r2057, %r2051, %r2087;
	prmt.b32 	%r2098, %r2057, %r2051, %r2089;
	prmt.b32 	%r2099, %r2058, %r2052, %r2087;
	prmt.b32 	%r2100, %r2058, %r2052, %r2089;
	prmt.b32 	%r2101, %r2043, %r2037, %r2087;
	prmt.b32 	%r2102, %r2043, %r2037, %r2089;
	prmt.b32 	%r2103, %r2044, %r2038, %r2087;
	prmt.b32 	%r2104, %r2044, %r2038, %r2089;
	cvta.to.global.u64 	%rd18, %rd21;
	mul.wide.s32 	%rd19, %r2116, 16;
	add.s64 	%rd20, %rd18, %rd19;
	st.global.v4.u32 	[%rd20], {%r2088, %r2090, %r2091, %r2092};
	st.global.v4.u32 	[%rd20+16], {%r2093, %r2094, %r2095, %r2096};
	st.global.v4.u32 	[%rd20+32], {%r2097, %r2098, %r2099, %r2100};
	st.global.v4.u32 	[%rd20+48], {%r2101, %r2102, %r2103, %r2104};
	mov.u32 	%r2105, %nctaid.x;
	mov.u32 	%r2106, %ntid.x;
	mul.lo.s32 	%r2107, %r2105, %r2106;
	shl.b32 	%r2108, %r2107, 2;
	add.s32 	%r2116, %r2116, %r2108;
	shr.u32 	%r2109, %r2111, 1;
	setp.lt.u32 	%p10, %r2116, %r2109;
	@%p10 bra 	$L__BB0_11;
$L__BB0_14:
	ret;

}


// ===== COMPILED SASS (sm_100) =====

	.target	sm_100

	.elftype	@"ET_EXEC"


//--------------------- .note.nv.tkinfo           --------------------------
	.section	.note.nv.tkinfo,"",@"SHT_NOTE"
	.sectionflags	@"SHF_NOTE_NV_TKINFO"
	.tkinfo
        /*0018*/ 	.word	0x00000002
        /*0030*/ 	.string	""
        /*0030*/ 	.string	"ptxas"
        /*0030*/ 	.string	"Cuda compilation tools, release 13.0, V13.0.88"
        /*0030*/ 	.string	"Build cuda_13.0.r13.0/compiler.36424714_0"
        /*0030*/ 	.string	"-arch sm_100 -m 64 "



//--------------------- .note.nv.cuinfo           --------------------------
	.section	.note.nv.cuinfo,"",@"SHT_NOTE"
	.sectionflags	@"SHF_NOTE_NV_CUINFO"
        /*0018*/ 	.short	0x0002
        /*001a*/ 	.short	0x0064
        /*001c*/ 	.short	0x0082
	.zero		2


//--------------------- .nv.info                  --------------------------
	.section	.nv.info,"",@"SHT_CUDA_INFO"
	.align	4


	//----- nvinfo : EIATTR_REGCOUNT
	.align		4
        /*0000*/ 	.byte	0x04, 0x2f
        /*0002*/ 	.short	(.L_1 - .L_0)
	.align		4
.L_0:
        /*0004*/ 	.word	index@(_Z10AES_kernelP4vec2PKS_jS2_)
        /*0008*/ 	.word	0x0000002f


	//----- nvinfo : EIATTR_FRAME_SIZE
	.align		4
.L_1:
        /*000c*/ 	.byte	0x04, 0x11
        /*000e*/ 	.short	(.L_3 - .L_2)
	.align		4
.L_2:
        /*0010*/ 	.word	index@(_Z10AES_kernelP4vec2PKS_jS2_)
        /*0014*/ 	.word	0x00000000


	//----- nvinfo : EIATTR_MIN_STACK_SIZE
	.align		4
.L_3:
        /*0018*/ 	.byte	0x04, 0x12
        /*001a*/ 	.short	(.L_5 - .L_4)
	.align		4
.L_4:
        /*001c*/ 	.word	index@(_Z10AES_kernelP4vec2PKS_jS2_)
        /*0020*/ 	.word	0x00000000
.L_5:


//--------------------- .nv.compat                --------------------------
	.section	.nv.compat,"",@"SHT_CUDA_COMPAT_INFO"
	.align	4
        /*0000*/ 	.byte	0x02, 0x09, 0x00, 0x00, 0x02, 0x02, 0x01, 0x00, 0x02, 0x05, 0x05, 0x00, 0x03, 0x07, 0x01, 0x01
        /*0010*/ 	.byte	0x02, 0x03, 0x00, 0x00, 0x02, 0x06, 0x01, 0x00, 0x04, 0x0b, 0x08, 0x00, 0x09, 0x00, 0x00, 0x00
        /*0020*/ 	.byte	0x00, 0x00, 0x00, 0x00


//--------------------- .nv.info._Z10AES_kernelP4vec2PKS_jS2_ --------------------------
	.section	.nv.info._Z10AES_kernelP4vec2PKS_jS2_,"",@"SHT_CUDA_INFO"
	.sectionflags	@""
	.align	4


	//----- nvinfo : EIATTR_CUDA_API_VERSION
	.align		4
        /*0000*/ 	.byte	0x04, 0x37
        /*0002*/ 	.short	(.L_7 - .L_6)
.L_6:
        /*0004*/ 	.word	0x00000082


	//----- nvinfo : EIATTR_KPARAM_INFO
	.align		4
.L_7:
        /*0008*/ 	.byte	0x04, 0x17
        /*000a*/ 	.short	(.L_9 - .L_8)
.L_8:
        /*000c*/ 	.word	0x00000000
        /*0010*/ 	.short	0x0003
        /*0012*/ 	.short	0x0018
        /*0014*/ 	.byte	0x00, 0xf5, 0x21, 0x00


	//----- nvinfo : EIATTR_KPARAM_INFO
	.align		4
.L_9:
        /*0018*/ 	.byte	0x04, 0x17
        /*001a*/ 	.short	(.L_11 - .L_10)
.L_10:
        /*001c*/ 	.word	0x00000000
        /*0020*/ 	.short	0x0002
        /*0022*/ 	.short	0x0010
        /*0024*/ 	.byte	0x00, 0xf0, 0x11, 0x00


	//----- nvinfo : EIATTR_KPARAM_INFO
	.align		4
.L_11:
        /*0028*/ 	.byte	0x04, 0x17
        /*002a*/ 	.short	(.L_13 - .L_12)
.L_12:
        /*002c*/ 	.word	0x00000000
        /*0030*/ 	.short	0x0001
        /*0032*/ 	.short	0x0008
        /*0034*/ 	.byte	0x00, 0xf5, 0x21, 0x00


	//----- nvinfo : EIATTR_KPARAM_INFO
	.align		4
.L_13:
        /*0038*/ 	.byte	0x04, 0x17
        /*003a*/ 	.short	(.L_15 - .L_14)
.L_14:
        /*003c*/ 	.word	0x00000000
        /*0040*/ 	.short	0x0000
        /*0042*/ 	.short	0x0000
        /*0044*/ 	.byte	0x00, 0xf5, 0x21, 0x00


	//----- nvinfo : EIATTR_SPARSE_MMA_MASK
	.align		4
.L_15:
        /*0048*/ 	.byte	0x03, 0x50
        /*004a*/ 	.short	0x0000


	//----- nvinfo : EIATTR_MAXREG_COUNT
	.align		4
        /*004c*/ 	.byte	0x03, 0x1b
        /*004e*/ 	.short	0x00ff


	//----- nvinfo : EIATTR_NUM_BARRIERS
	.align		4
        /*0050*/ 	.byte	0x02, 0x4c
        /*0052*/ 	.byte	0x01
	.zero		1


	//----- nvinfo : EIATTR_MERCURY_ISA_VERSION
	.align		4
        /*0054*/ 	.byte	0x03, 0x5f
        /*0056*/ 	.short	0x0101


	//----- nvinfo : EIATTR_VRC_CTA_INIT_COUNT
	.align		4
        /*0058*/ 	.byte	0x02, 0x4a
	.zero		1
	.zero		1


	//----- nvinfo : EIATTR_EXIT_INSTR_OFFSETS
	.align		4
        /*005c*/ 	.byte	0x04, 0x1c
        /*005e*/ 	.short	(.L_17 - .L_16)


	//   ....[0]....
.L_16:
        /*0060*/ 	.word	0x00000610


	//   ....[1]....
        /*0064*/ 	.word	0x00006a90


	//----- nvinfo : EIATTR_CRS_STACK_SIZE
	.align		4
.L_17:
        /*0068*/ 	.byte	0x04, 0x1e
        /*006a*/ 	.short	(.L_19 - .L_18)
.L_18:
        /*006c*/ 	.word	0x00000000


	//----- nvinfo : EIATTR_CBANK_PARAM_SIZE
	.align		4
.L_19:
        /*0070*/ 	.byte	0x03, 0x19
        /*0072*/ 	.short	0x0020


	//----- nvinfo : EIATTR_PARAM_CBANK
	.align		4
        /*0074*/ 	.byte	0x04, 0x0a
        /*0076*/ 	.short	(.L_21 - .L_20)
	.align		4
.L_20:
        /*0078*/ 	.word	index@(.nv.constant0._Z10AES_kernelP4vec2PKS_jS2_)
        /*007c*/ 	.short	0x0380
        /*007e*/ 	.short	0x0020


	//----- nvinfo : EIATTR_SW_WAR
	.align		4
.L_21:
        /*0080*/ 	.byte	0x04, 0x36
        /*0082*/ 	.short	(.L_23 - .L_22)
.L_22:
        /*0084*/ 	.word	0x00000008
.L_23:


//--------------------- .nv.callgraph             --------------------------
	.section	.nv.callgraph,"",@"SHT_CUDA_CALLGRAPH"
	.align	4
	.sectionentsize	8
	.align		4
        /*0000*/ 	.word	0x00000000
	.align		4
        /*0004*/ 	.word	0xffffffff
	.align		4
        /*0008*/ 	.word	0x00000000
	.align		4
        /*000c*/ 	.word	0xfffffffe
	.align		4
        /*0010*/ 	.word	0x00000000
	.align		4
        /*0014*/ 	.word	0xfffffffd
	.align		4
        /*0018*/ 	.word	0x00000000
	.align		4
        /*001c*/ 	.word	0xfffffffc


//--------------------- .text._Z10AES_kernelP4vec2PKS_jS2_ --------------------------
	.section	.text._Z10AES_kernelP4vec2PKS_jS2_,"ax",@progbits
	.align	128
        .global         _Z10AES_kernelP4vec2PKS_jS2_
        .type           _Z10AES_kernelP4vec2PKS_jS2_,@function
        .size           _Z10AES_kernelP4vec2PKS_jS2_,(.L_x_10 - _Z10AES_kernelP4vec2PKS_jS2_)
        .other          _Z10AES_kernelP4vec2PKS_jS2_,@"STO_CUDA_ENTRY STV_DEFAULT"
_Z10AES_kernelP4vec2PKS_jS2_:
.text._Z10AES_kernelP4vec2PKS_jS2_:
[----:B------:R-:W-:Y:S01]  /*0000*/  LDC R1, c[0x0][0x37c] ;  /* 0x0000df00ff017b82 */ /* 0x000fe20000000800 */
[----:B------:R-:W0:Y:S01]  /*0010*/  LDCU UR5, c[0x0][0x390] ;  /* 0x00007200ff0577ac */ /* 0x000e220008000800 */
[----:B------:R-:W1:Y:S06]  /*0020*/  S2R R0, SR_TID.X ;  /* 0x0000000000007919 */ /* 0x000e6c0000002100 */
[----:B------:R-:W2:Y:S01]  /*0030*/  LDC R3, c[0x0][0x360] ;  /* 0x0000d800ff037b82 */ /* 0x000ea20000000800 */
[----:B0-----:R-:W-:-:S09]  /*0040*/  ULOP3.LUT UP0, URZ, UR5, 0x7, URZ, 0xc0, !UPT ;  /* 0x0000000705ff7892 */ /* 0x001fd2000f80c0ff */
[----:B------:R-:W-:Y:S05]  /*0050*/  BRA.U !UP0, `(.L_x_0) ;  /* 0x0000000108047547 */ /* 0x000fea000b800000 */
[----:B------:R-:W-:Y:S05]  /*0060*/  BPT.TRAP 0x1 ;  /* 0x000000040000795c */ /* 0x000fea0000300000 */
.L_x_0:
[----:B-1----:R-:W-:Y:S01]  /*0070*/  ISETP.GT.U32.AND P0, PT, R0, 0x57, PT ;  /* 0x000000570000780c */ /* 0x002fe20003f04070 */
[----:B------:R-:W0:Y:S01]  /*0080*/  LDCU.64 UR8, c[0x0][0x358] ;  /* 0x00006b00ff0877ac */ /* 0x000e220008000a00 */
[----:B------:R-:W-:Y:S11]  /*0090*/  BSSY.RECONVERGENT B0, `(.L_x_1) ;  /* 0x0000051000007945 */ /* 0x000ff60003800200 */
[----:B------:R-:W-:Y:S05]  /*00a0*/  @P0 BRA `(.L_x_2) ;  /* 0x00000004003c0947 */ /* 0x000fea0003800000 */
[----:B--2---:R-:W1:Y:S01]  /*00b0*/  I2F.U32.RP R8, R3 ;  /* 0x0000000300087306 */ /* 0x004e620000209000 */
[C---:B------:R-:W-:Y:S01]  /*00c0*/  IMAD.IADD R2, R3.reuse, 0x1, R0 ;  /* 0x0000000103027824 */ /* 0x040fe200078e0200 */
[----:B------:R-:W-:Y:S01]  /*00d0*/  ISETP.NE.U32.AND P2, PT, R3, RZ, PT ;  /* 0x000000ff0300720c */ /* 0x000fe20003f45070 */
[----:B------:R-:W-:Y:S03]  /*00e0*/  BSSY.RECONVERGENT B1, `(.L_x_3) ;  /* 0x000002c000017945 */ /* 0x000fe60003800200 */
[C---:B------:R-:W-:Y:S02]  /*00f0*/  ISETP.GE.U32.AND P0, PT, R2.reuse, 0x58, PT ;  /* 0x000000580200780c */ /* 0x040fe40003f06070 */
[----:B------:R-:W-:Y:S01]  /*0100*/  VIMNMX.U32 R7, PT, PT, R2, 0x58, !PT ;  /* 0x0000005802077848 */ /* 0x000fe20007fe0000 */
[----:B-1----:R-:W1:Y:S02]  /*0110*/  MUFU.RCP R8, R8 ;  /* 0x0000000800087308 */ /* 0x002e640000001000 */
[----:B-1----:R-:W-:-:S06]  /*0120*/  VIADD R4, R8, 0xffffffe ;  /* 0x0ffffffe08047836 */ /* 0x002fcc0000000000 */
[----:B------:R1:W2:Y:S02]  /*0130*/  F2I.FTZ.U32.TRUNC.NTZ R5, R4 ;  /* 0x0000000400057305 */ /* 0x0002a4000021f000 */
[----:B-1----:R-:W-:Y:S02]  /*0140*/  IMAD.MOV.U32 R4, RZ, RZ, RZ ;  /* 0x000000ffff047224 */ /* 0x002fe400078e00ff */
[----:B--2---:R-:W-:-:S04]  /*0150*/  IMAD.MOV R6, RZ, RZ, -R5 ;  /* 0x000000ffff067224 */ /* 0x004fc800078e0a05 */
[----:B------:R-:W-:Y:S01]  /*0160*/  IMAD R9, R6, R3, RZ ;  /* 0x0000000306097224 */ /* 0x000fe200078e02ff */
[----:B------:R-:W-:-:S03]  /*0170*/  SEL R6, RZ, 0x1, P0 ;  /* 0x00000001ff067807 */ /* 0x000fc60000000000 */
[----:B------:R-:W-:Y:S01]  /*0180*/  IMAD.HI.U32 R5, R5, R9, R4 ;  /* 0x0000000905057227 */ /* 0x000fe200078e0004 */
[----:B------:R-:W-:-:S05]  /*0190*/  IADD3 R2, PT, PT, R7, -R2, -R6 ;  /* 0x8000000207027210 */ /* 0x000fca0007ffe806 */
[----:B------:R-:W-:-:S04]  /*01a0*/  IMAD.HI.U32 R5, R5, R2, RZ ;  /* 0x0000000205057227 */ /* 0x000fc800078e00ff */
[----:B------:R-:W-:-:S04]  /*01b0*/  IMAD.MOV R4, RZ, RZ, -R5 ;  /* 0x000000ffff047224 */ /* 0x000fc800078e0a05 */
[----:B------:R-:W-:-:S05]  /*01c0*/  IMAD R2, R3, R4, R2 ;  /* 0x0000000403027224 */ /* 0x000fca00078e0202 */
[----:B------:R-:W-:-:S13]  /*01d0*/  ISETP.GE.U32.AND P0, PT, R2, R3, PT ;  /* 0x000000030200720c */ /* 0x000fda0003f06070 */
[----:B------:R-:W-:Y:S02]  /*01e0*/  @P0 IMAD.IADD R2, R2, 0x1, -R3 ;  /* 0x0000000102020824 */ /* 0x000fe400078e0a03 */
[----:B------:R-:W-:-:S03]  /*01f0*/  @P0 VIADD R5, R5, 0x1 ;  /* 0x0000000105050836 */ /* 0x000fc60000000000 */
[----:B------:R-:W-:-:S13]  /*0200*/  ISETP.GE.U32.AND P1, PT, R2, R3, PT ;  /* 0x000000030200720c */ /* 0x000fda0003f26070 */
[----:B------:R-:W-:Y:S01]  /*0210*/  @P1 VIADD R5, R5, 0x1 ;  /* 0x0000000105051836 */ /* 0x000fe20000000000 */
[----:B------:R-:W-:-:S05]  /*0220*/  @!P2 LOP3.LUT R5, RZ, R3, RZ, 0x33, !PT ;  /* 0x00000003ff05a212 */ /* 0x000fca00078e33ff */
[----:B------:R-:W-:-:S05]  /*0230*/  IMAD.IADD R5, R6, 0x1, R5 ;  /* 0x0000000106057824 */ /* 0x000fca00078e0205 */
[C---:B------:R-:W-:Y:S02]  /*0240*/  LOP3.LUT R2, R5.reuse, 0x3, RZ, 0xc0, !PT ;  /* 0x0000000305027812 */ /* 0x040fe400078ec0ff */
[----:B------:R-:W-:Y:S02]  /*0250*/  ISETP.GE.U32.AND P1, PT, R5, 0x3, PT ;  /* 0x000000030500780c */ /* 0x000fe40003f26070 */
[----:B------:R-:W-:Y:S01]  /*0260*/  ISETP.NE.AND P0, PT, R2, 0x3, PT ;  /* 0x000000030200780c */ /* 0x000fe20003f05270 */
[----:B------:R-:W-:-:S12]  /*0270*/  IMAD.MOV.U32 R2, RZ, RZ, R0 ;  /* 0x000000ffff027224 */ /* 0x000fd800078e0000 */
[----:B------:R-:W-:Y:S05]  /*0280*/  @!P0 BRA `(.L_x_4) ;  /* 0x0000000000448947 */ /* 0x000fea0003800000 */
[----:B------:R-:W1:Y:S01]  /*0290*/  S2R R11, SR_CgaCtaId ;  /* 0x00000000000b7919 */ /* 0x000e620000008800 */
[----:B------:R-:W2:Y:S01]  /*02a0*/  LDC.64 R6, c[0x0][0x398] ;  /* 0x0000e600ff067b82 */ /* 0x000ea20000000a00 */
[----:B------:R-:W-:Y:S01]  /*02b0*/  MOV R2, 0x400 ;  /* 0x0000040000027802 */ /* 0x000fe20000000f00 */
[----:B------:R-:W-:Y:S02]  /*02c0*/  VIADD R5, R5, 0x1 ;  /* 0x0000000105057836 */ /* 0x000fe40000000000 */
[----:B------:R-:W-:-:S03]  /*02d0*/  IMAD.MOV.U32 R9, RZ, RZ, RZ ;  /* 0x000000ffff097224 */ /* 0x000fc600078e00ff */
[----:B------:R-:W-:Y:S02]  /*02e0*/  LOP3.LUT R8, R5, 0x3, RZ, 0xc0, !PT ;  /* 0x0000000305087812 */ /* 0x000fe400078ec0ff */
[----:B-1----:R-:W-:Y:S01]  /*02f0*/  LEA R11, R11, R2, 0x18 ;  /* 0x000000020b0b7211 */ /* 0x002fe200078ec0ff */
[----:B------:R-:W-:-:S07]  /*0300*/  IMAD.MOV.U32 R2, RZ, RZ, R0 ;  /* 0x000000ffff027224 */ /* 0x000fce00078e0000 */
.L_x_5:
[----:B-12---:R-:W-:-:S06]  /*0310*/  IMAD.WIDE.U32 R4, R2, 0x8, R6 ;  /* 0x0000000802047825 */ /* 0x006fcc00078e0006 */
[----:B0-----:R-:W2:Y:S01]  /*0320*/  LDG.E.64.CONSTANT R4, desc[UR8][R4.64] ;  /* 0x0000000804047981 */ /* 0x001ea2000c1e9b00 */
[----:B------:R-:W-:Y:S02]  /*0330*/  IMAD R10, R2, 0x8, R11 ;  /* 0x00000008020a7824 */ /* 0x000fe400078e020b */
[----:B------:R-:W-:Y:S02]  /*0340*/  VIADD R9, R9, 0x1 ;  /* 0x0000000109097836 */ /* 0x000fe40000000000 */
[----:B------:R-:W-:-:S03]  /*0350*/  IMAD.IADD R2, R3, 0x1, R2 ;  /* 0x0000000103027824 */ /* 0x000fc600078e0202 */
[----:B------:R-:W-:Y:S01]  /*0360*/  ISETP.NE.AND P0, PT, R9, R8, PT ;  /* 0x000000080900720c */ /* 0x000fe20003f05270 */
[----:B--2---:R1:W-:Y:S04]  /*0370*/  STS [R10], R4 ;  /* 0x000000040a007388 */ /* 0x0043e80000000800 */
[----:B------:R1:W-:Y:S08]  /*0380*/  STS [R10+0x4], R5 ;  /* 0x000004050a007388 */ /* 0x0003f00000000800 */
[----:B------:R-:W-:Y:S05]  /*0390*/  @P0 BRA `(.L_x_5) ;  /* 0xfffffffc00dc0947 */ /* 0x000fea000383ffff */
.L_x_4:
[----:B0-----:R-:W-:Y:S05]  /*03a0*/  BSYNC.RECONVERGENT B1 ;  /* 0x0000000000017941 */ /* 0x001fea0003800200 */
.L_x_3:
[----:B------:R-:W-:Y:S05]  /*03b0*/  @!P1 BRA `(.L_x_2) ;  /* 0x0000000000789947 */ /* 0x000fea0003800000 */
[----:B-1----:R-:W0:Y:S01]  /*03c0*/  S2R R5, SR_CgaCtaId ;  /* 0x0000000000057919 */ /* 0x002e220000008800 */
[----:B------:R-:W1:Y:S01]  /*03d0*/  LDC.64 R10, c[0x0][0x398] ;  /* 0x0000e600ff0a7b82 */ /* 0x000e620000000a00 */
[----:B------:R-:W-:-:S04]  /*03e0*/  MOV R4, 0x400 ;  /* 0x0000040000047802 */ /* 0x000fc80000000f00 */
[----:B0-----:R-:W-:-:S07]  /*03f0*/  LEA R17, R5, R4, 0x18 ;  /* 0x0000000405117211 */ /* 0x001fce00078ec0ff */
.L_x_6:
[----:B0-----:R-:W-:Y:S02]  /*0400*/  IMAD.IADD R4, R3, 0x1, R2 ;  /* 0x0000000103047824 */ /* 0x001fe400078e0202 */
[----:B-1----:R-:W-:-:S04]  /*0410*/  IMAD.WIDE.U32 R12, R2, 0x8, R10 ;  /* 0x00000008020c7825 */ /* 0x002fc800078e000a */
[C---:B------:R-:W-:Y:S01]  /*0420*/  IMAD.IADD R6, R4.reuse, 0x1, R3 ;  /* 0x0000000104067824 */ /* 0x040fe200078e0203 */
[----:B------:R0:W2:Y:S01]  /*0430*/  LDG.E.64.CONSTANT R20, desc[UR8][R12.64] ;  /* 0x000000080c147981 */ /* 0x0000a2000c1e9b00 */
[----:B------:R-:W-:-:S04]  /*0440*/  IMAD.WIDE.U32 R4, R4, 0x8, R10 ;  /* 0x0000000804047825 */ /* 0x000fc800078e000a */
[C---:B------:R-:W-:Y:S02]  /*0450*/  IMAD.IADD R15, R6.reuse, 0x1, R3 ;  /* 0x00000001060f7824 */ /* 0x040fe400078e0203 */
[--C-:B------:R-:W-:Y:S01]  /*0460*/  IMAD.WIDE.U32 R6, R6, 0x8, R10.reuse ;  /* 0x0000000806067825 */ /* 0x100fe200078e000a */
[----:B------:R-:W3:Y:S03]  /*0470*/  LDG.E.64.CONSTANT R4, desc[UR8][R4.64] ;  /* 0x0000000804047981 */ /* 0x000ee6000c1e9b00 */
[----:B------:R-:W-:Y:S02]  /*0480*/  IMAD.WIDE.U32 R8, R15, 0x8, R10 ;  /* 0x000000080f087825 */ /* 0x000fe400078e000a */
[----:B------:R-:W4:Y:S04]  /*0490*/  LDG.E.64.CONSTANT R6, desc[UR8][R6.64] ;  /* 0x0000000806067981 */ /* 0x000f28000c1e9b00 */
[----:B------:R-:W5:Y:S01]  /*04a0*/  LDG.E.64.CONSTANT R8, desc[UR8][R8.64] ;  /* 0x0000000808087981 */ /* 0x000f62000c1e9b00 */
[----:B------:R-:W-:-:S04]  /*04b0*/  IMAD R18, R2, 0x8, R17 ;  /* 0x0000000802127824 */ /* 0x000fc800078e0211 */
[----:B------:R-:W-:-:S04]  /*04c0*/  IMAD R14, R3, 0x8, R18 ;  /* 0x00000008030e7824 */ /* 0x000fc800078e0212 */
[----:B------:R-:W-:-:S04]  /*04d0*/  IMAD R16, R3, 0x8, R14 ;  /* 0x0000000803107824 */ /* 0x000fc800078e020e */
[----:B0-----:R-:W-:Y:S02]  /*04e0*/  IMAD R12, R3, 0x8, R16 ;  /* 0x00000008030c7824 */ /* 0x001fe400078e0210 */
[----:B------:R-:W-:-:S05]  /*04f0*/  IMAD.IADD R2, R15, 0x1, R3 ;  /* 0x000000010f027824 */ /* 0x000fca00078e0203 */
[----:B------:R-:W-:Y:S01]  /*0500*/  ISETP.GE.U32.AND P0, PT, R2, 0x58, PT ;  /* 0x000000580200780c */ /* 0x000fe20003f06070 */
[----:B--2---:R0:W-:Y:S04]  /*0510*/  STS [R18], R20 ;  /* 0x0000001412007388 */ /* 0x0041e80000000800 */
[----:B------:R0:W-:Y:S04]  /*0520*/  STS [R18+0x4], R21 ;  /* 0x0000041512007388 */ /* 0x0001e80000000800 */
[----:B---3--:R0:W-:Y:S04]  /*0530*/  STS [R14], R4 ;  /* 0x000000040e007388 */ /* 0x0081e80000000800 */
[----:B------:R0:W-:Y:S04]  /*0540*/  STS [R14+0x4], R5 ;  /* 0x000004050e007388 */ /* 0x0001e80000000800 */
[----:B----4-:R0:W-:Y:S04]  /*0550*/  STS [R16], R6 ;  /* 0x0000000610007388 */ /* 0x0101e80000000800 */
[----:B------:R0:W-:Y:S04]  /*0560*/  STS [R16+0x4], R7 ;  /* 0x0000040710007388 */ /* 0x0001e80000000800 */
[----:B-----5:R0:W-:Y:S04]  /*0570*/  STS [R12], R8 ;  /* 0x000000080c007388 */ /* 0x0201e80000000800 */
[----:B------:R0:W-:Y:S01]  /*0580*/  STS [R12+0x4], R9 ;  /* 0x000004090c007388 */ /* 0x0001e20000000800 */
[----:B------:R-:W-:Y:S05]  /*0590*/  @!P0 BRA `(.L_x_6) ;  /* 0xfffffffc00988947 */ /* 0x000fea000383ffff */
.L_x_2:
[----:B0-----:R-:W-:Y:S05]  /*05a0*/  BSYNC.RECONVERGENT B0 ;  /* 0x0000000000007941 */ /* 0x001fea0003800200 */
.L_x_1:
[----:B------:R-:W2:Y:S08]  /*05b0*/  S2UR UR4, SR_CTAID.X ;  /* 0x00000000000479c3 */ /* 0x000eb00000002500 */
[----:B------:R-:W-:Y:S01]  /*05c0*/  BAR.SYNC.DEFER_BLOCKING 0x0 ;  /* 0x0000000000007b1d */ /* 0x000fe20000010000 */
[----:B--2---:R-:W-:Y:S01]  /*05d0*/  IMAD R0, R3, UR4, R0 ;  /* 0x0000000403007c24 */ /* 0x004fe2000f8e0200 */
[----:B------:R-:W-:-:S03]  /*05e0*/  USHF.R.U32.HI UR4, URZ, 0x1, UR5 ;  /* 0x00000001ff047899 */ /* 0x000fc60008011605 */
[----:B------:R-:W-:-:S05]  /*05f0*/  IMAD.SHL.U32 R0, R0, 0x4, RZ ;  /* 0x0000000400007824 */ /* 0x000fca00078e00ff */
[----:B------:R-:W-:-:S13]  /*0600*/  ISETP.GE.U32.AND P0, PT, R0, UR4, PT ;  /* 0x0000000400007c0c */ /* 0x000fda000bf06070 */
[----:B------:R-:W-:Y:S05]  /*0610*/  @P0 EXIT ;  /* 0x000000000000094d */ /* 0x000fea0003800000 */
[----:B------:R-:W0:Y:S01]  /*0620*/  S2UR UR5, SR_CgaCtaId ;  /* 0x00000000000579c3 */ /* 0x000e220000008800 */
[----:B------:R-:W-:Y:S02]  /*0630*/  UMOV UR4, 0x400 ;  /* 0x0000040000047882 */ /* 0x000fe40000000000 */
[----:B0-----:R-:W-:-:S04]  /*0640*/  ULEA UR4, UR5, UR4, 0x18 ;  /* 0x0000000405047291 */ /* 0x001fc8000f8ec0ff */
[----:B------:R-:W-:-:S12]  /*0650*/  UIADD3 UR4, UPT, UPT, UR4, 0x60, URZ ;  /* 0x0000006004047890 */ /* 0x000fd8000fffe0ff */
.L_x_8:
[----:B0-----:R-:W0:Y:S02]  /*0660*/  LDC.64 R20, c[0x0][0x388] ;  /* 0x0000e200ff147b82 */ /* 0x001e240000000a00 */
[----:B0-----:R-:W-:-:S05]  /*0670*/  IMAD.WIDE R20, R0, 0x10, R20 ;  /* 0x0000001000147825 */ /* 0x001fca00078e0214 */
[----:B------:R-:W2:Y:S04]  /*0680*/  LDG.E.128.CONSTANT R16, desc[UR8][R20.64] ;  /* 0x0000000814107981 */ /* 0x000ea8000c1e9d00 */
[----:B------:R-:W3:Y:S04]  /*0690*/  LDG.E.128.CONSTANT R12, desc[UR8][R20.64+0x10] ;  /* 0x00001008140c7981 */ /* 0x000ee8000c1e9d00 */
[----:B-1----:R-:W4:Y:S04]  /*06a0*/  LDG.E.128.CONSTANT R8, desc[UR8][R20.64+0x20] ;  /* 0x0000200814087981 */ /* 0x002f28000c1e9d00 */
[----:B------:R0:W5:Y:S01]  /*06b0*/  LDG.E.128.CONSTANT R4, desc[UR8][R20.64+0x30] ;  /* 0x0000300814047981 */ /* 0x000162000c1e9d00 */
[----:B------:R-:W-:Y:S01]  /*06c0*/  MOV R2, 0x400 ;  /* 0x0000040000027802 */ /* 0x000fe20000000f00 */
[----:B------:R-:W1:Y:S03]  /*06d0*/  S2R R3, SR_CgaCtaId ;  /* 0x0000000000037919 */ /* 0x000e660000008800 */
[----:B-1----:R-:W-:-:S02]  /*06e0*/  LEA R2, R3, R2, 0x18 ;  /* 0x0000000203027211 */ /* 0x002fc400078ec0ff */
[C-C-:B--2---:R-:W-:Y:S02]  /*06f0*/  PRMT R22, R17.reuse, 0x2637, R19.reuse ;  /* 0x0000263711167816 */ /* 0x144fe40000000013 */
[----:B------:R-:W-:Y:S02]  /*0700*/  PRMT R17, R17, 0x415, R19 ;  /* 0x0000041511117816 */ /* 0x000fe40000000013 */
[C-C-:B------:R-:W-:Y:S02]  /*0710*/  PRMT R19, R16.reuse, 0x2637, R18.reuse ;  /* 0x0000263710137816 */ /* 0x140fe40000000012 */
[----:B------:R-:W-:Y:S02]  /*0720*/  PRMT R16, R16, 0x415, R18 ;  /* 0x0000041510107816 */ /* 0x000fe40000000012 */
[C-C-:B---3--:R-:W-:Y:S02]  /*0730*/  PRMT R3, R13.reuse, 0x2637, R15.reuse ;  /* 0x000026370d037816 */ /* 0x148fe4000000000f */
[----:B------:R-:W-:-:S02]  /*0740*/  PRMT R18, R13, 0x415, R15 ;  /* 0x000004150d127816 */ /* 0x000fc4000000000f */
[C-C-:B------:R-:W-:Y:S02]  /*0750*/  PRMT R13, R12.reuse, 0x2637, R14.reuse ;  /* 0x000026370c0d7816 */ /* 0x140fe4000000000e */
[----:B------:R-:W-:Y:S02]  /*0760*/  PRMT R14, R12, 0x415, R14 ;  /* 0x000004150c0e7816 */ /* 0x000fe4000000000e */
[----:B------:R-:W-:Y:S02]  /*0770*/  SHF.R.U32.HI R12, RZ, 0x1, R19 ;  /* 0x00000001ff0c7819 */ /* 0x000fe40000011613 */
[----:B------:R-:W-:Y:S02]  /*0780*/  SHF.R.U32.HI R24, RZ, 0x1, R22 ;  /* 0x00000001ff187819 */ /* 0x000fe40000011616 */
[----:B------:R-:W-:Y:S02]  /*0790*/  SHF.R.U32.HI R15, RZ, 0x1, R16 ;  /* 0x00000001ff0f7819 */ /* 0x000fe40000011610 */
[----:B------:R-:W-:-:S02]  /*07a0*/  SHF.R.U32.HI R23, RZ, 0x1, R17 ;  /* 0x00000001ff177819 */ /* 0x000fc40000011611 */
[----:B0-----:R-:W-:Y:S02]  /*07b0*/  LOP3.LUT R20, R13, R12, RZ, 0x3c, !PT ;  /* 0x0000000c0d147212 */ /* 0x001fe400078e3cff */
[----:B------:R-:W-:Y:S02]  /*07c0*/  LOP3.LUT R24, R3, R24, RZ, 0x3c, !PT ;  /* 0x0000001803187212 */ /* 0x000fe400078e3cff */
[----:B------:R-:W-:Y:S02]  /*07d0*/  LOP3.LUT R21, R14, R15, RZ, 0x3c, !PT ;  /* 0x0000000f0e157212 */ /* 0x000fe400078e3cff */
[----:B------:R-:W-:Y:S01]  /*07e0*/  LOP3.LUT R25, R18, R23, RZ, 0x3c, !PT ;  /* 0x0000001712197212 */ /* 0x000fe200078e3cff */
[----:B------:R-:W-:Y:S01]  /*07f0*/  IMAD.SHL.U32 R27, R24, 0x2, RZ ;  /* 0x00000002181b7824 */ /* 0x000fe200078e00ff */
[----:B------:R-:W-:Y:S01]  /*0800*/  LOP3.LUT R12, R13, 0x55555555, R20, 0x78, !PT ;  /* 0x555555550d0c7812 */ /* 0x000fe200078e7814 */
[----:B------:R-:W-:Y:S01]  /*0810*/  IMAD.SHL.U32 R20, R20, 0x2, RZ ;  /* 0x0000000214147824 */ /* 0x000fe200078e00ff */
[----:B------:R-:W-:Y:S01]  /*0820*/  LOP3.LUT R15, R3, 0x55555555, R24, 0x78, !PT ;  /* 0x55555555030f7812 */ /* 0x000fe200078e7818 */
[----:B------:R-:W-:Y:S01]  /*0830*/  IMAD.SHL.U32 R23, R21, 0x2, RZ ;  /* 0x0000000215177824 */ /* 0x000fe200078e00ff */
[----:B------:R-:W-:Y:S01]  /*0840*/  LOP3.LUT R3, R18, 0x55555555, R25, 0x78, !PT ;  /* 0x5555555512037812 */ /* 0x000fe200078e7819 */
[----:B------:R-:W-:Y:S01]  /*0850*/  IMAD.SHL.U32 R18, R25, 0x2, RZ ;  /* 0x0000000219127824 */ /* 0x000fe200078e00ff */
[----:B------:R-:W-:-:S02]  /*0860*/  LOP3.LUT R13, R14, 0x55555555, R21, 0x78, !PT ;  /* 0x555555550e0d7812 */ /* 0x000fc400078e7815 */
[----:B------:R-:W-:Y:S02]  /*0870*/  LOP3.LUT R21, R19, 0xaaaaaaaa, R20, 0x78, !PT ;  /* 0xaaaaaaaa13157812 */ /* 0x000fe400078e7814 */
[----:B------:R-:W-:Y:S02]  /*0880*/  LOP3.LUT R23, R16, 0xaaaaaaaa, R23, 0x78, !PT ;  /* 0xaaaaaaaa10177812 */ /* 0x000fe400078e7817 */
[----:B----4-:R-:W-:Y:S02]  /*0890*/  PRMT R20, R8, 0x2637, R10 ;  /* 0x0000263708147816 */ /* 0x010fe4000000000a */
[----:B------:R-:W-:Y:S02]  /*08a0*/  LOP3.LUT R16, R17, 0xaaaaaaaa, R18, 0x78, !PT ;  /* 0xaaaaaaaa11107812 */ /* 0x000fe400078e7812 */
[C-C-:B------:R-:W-:Y:S02]  /*08b0*/  PRMT R17, R9.reuse, 0x2637, R11.reuse ;  /* 0x0000263709117816 */ /* 0x140fe4000000000b */
[----:B------:R-:W-:-:S02]  /*08c0*/  PRMT R9, R9, 0x415, R11 ;  /* 0x0000041509097816 */ /* 0x000fc4000000000b */
[----:B-----5:R-:W-:Y:S02]  /*08d0*/  PRMT R11, R4, 0x2637, R6 ;  /* 0x00002637040b7816 */ /* 0x020fe40000000006 */
[----:B------:R-:W-:Y:S02]  /*08e0*/  SHF.R.U32.HI R18, RZ, 0x1, R20 ;  /* 0x00000001ff127819 */ /* 0x000fe40000011614 */
[----:B------:R-:W-:Y:S02]  /*08f0*/  PRMT R8, R8, 0x415, R10 ;  /* 0x0000041508087816 */ /* 0x000fe4000000000a */
[----:B------:R-:W-:Y:S02]  /*0900*/  PRMT R10, R5, 0x2637, R7 ;  /* 0x00002637050a7816 */ /* 0x000fe40000000007 */
[----:B------:R-:W-:Y:S02]  /*0910*/  SHF.R.U32.HI R19, RZ, 0x1, R17 ;  /* 0x00000001ff137819 */ /* 0x000fe40000011611 */
[----:B------:R-:W-:-:S02]  /*0920*/  LOP3.LUT R18, R11, R18, RZ, 0x3c, !PT ;  /* 0x000000120b127212 */ /* 0x000fc400078e3cff */
[----:B------:R-:W-:Y:S02]  /*0930*/  LOP3.LUT R14, R22, 0xaaaaaaaa, R27, 0x78, !PT ;  /* 0xaaaaaaaa160e7812 */ /* 0x000fe400078e781b */
[----:B------:R-:W-:Y:S02]  /*0940*/  LOP3.LUT R19, R10, R19, RZ, 0x3c, !PT ;  /* 0x000000130a137212 */ /* 0x000fe400078e3cff */
[----:B------:R-:W-:Y:S02]  /*0950*/  PRMT R7, R5, 0x415, R7 ;  /* 0x0000041505077816 */ /* 0x000fe40000000007 */
[----:B------:R-:W-:Y:S01]  /*0960*/  LOP3.LUT R22, R11, 0x55555555, R18, 0x78, !PT ;  /* 0x555555550b167812 */ /* 0x000fe200078e7812 */
[----:B------:R-:W-:Y:S01]  /*0970*/  IMAD.SHL.U32 R11, R18, 0x2, RZ ;  /* 0x00000002120b7824 */ /* 0x000fe200078e00ff */
[----:B------:R-:W-:Y:S01]  /*0980*/  PRMT R6, R4, 0x415, R6 ;  /* 0x0000041504067816 */ /* 0x000fe20000000006 */
[----:B------:R-:W-:Y:S01]  /*0990*/  IMAD.SHL.U32 R4, R19, 0x2, RZ ;  /* 0x0000000213047824 */ /* 0x000fe200078e00ff */
[----:B------:R-:W-:-:S02]  /*09a0*/  SHF.R.U32.HI R5, RZ, 0x1, R8 ;  /* 0x00000001ff057819 */ /* 0x000fc40000011608 */
[----:B------:R-:W-:Y:S02]  /*09b0*/  LOP3.LUT R24, R10, 0x55555555, R19, 0x78, !PT ;  /* 0x555555550a187812 */ /* 0x000fe400078e7813 */
[----:B------:R-:W-:Y:S02]  /*09c0*/  SHF.R.U32.HI R10, RZ, 0x1, R9 ;  /* 0x00000001ff0a7819 */ /* 0x000fe40000011609 */
[----:B------:R-:W-:Y:S02]  /*09d0*/  LOP3.LUT R5, R6, R5, RZ, 0x3c, !PT ;  /* 0x0000000506057212 */ /* 0x000fe400078e3cff */
[----:B------:R-:W-:Y:S02]  /*09e0*/  LOP3.LUT R20, R20, 0xaaaaaaaa, R11, 0x78, !PT ;  /* 0xaaaaaaaa14147812 */ /* 0x000fe400078e780b */
[----:B------:R-:W-:Y:S01]  /*09f0*/  SHF.R.U32.HI R11, RZ, 0x2, R12 ;  /* 0x00000002ff0b7819 */ /* 0x000fe2000001160c */
[----:B------:R-:W-:Y:S01]  /*0a00*/  IMAD.SHL.U32 R19, R5, 0x2, RZ ;  /* 0x0000000205137824 */ /* 0x000fe200078e00ff */
[----:B------:R-:W-:-:S02]  /*0a10*/  LOP3.LUT R10, R7, R10, RZ, 0x3c, !PT ;  /* 0x0000000a070a7212 */ /* 0x000fc400078e3cff */
[----:B------:R-:W-:Y:S02]  /*0a20*/  LOP3.LUT R6, R6, 0x55555555, R5, 0x78, !PT ;  /* 0x5555555506067812 */ /* 0x000fe400078e7805 */
[----:B------:R-:W-:Y:S02]  /*0a30*/  LOP3.LUT R5, R22, R11, RZ, 0x3c, !PT ;  /* 0x0000000b16057212 */ /* 0x000fe400078e3cff */
[----:B------:R-:W-:Y:S02]  /*0a40*/  SHF.R.U32.HI R25, RZ, 0x2, R15 ;  /* 0x00000002ff197819 */ /* 0x000fe4000001160f */
[----:B------:R-:W-:Y:S01]  /*0a50*/  LOP3.LUT R7, R7, 0x55555555, R10, 0x78, !PT ;  /* 0x5555555507077812 */ /* 0x000fe200078e780a */
[----:B------:R-:W-:Y:S01]  /*0a60*/  IMAD.SHL.U32 R10, R10, 0x2, RZ ;  /* 0x000000020a0a7824 */ /* 0x000fe200078e00ff */
[----:B------:R-:W-:Y:S01]  /*0a70*/  LOP3.LUT R4, R17, 0xaaaaaaaa, R4, 0x78, !PT ;  /* 0xaaaaaaaa11047812 */ /* 0x000fe200078e7804 */
[----:B------:R-:W-:Y:S01]  /*0a80*/  IMAD.SHL.U32 R17, R5, 0x4, RZ ;  /* 0x0000000405117824 */ /* 0x000fe200078e00ff */
[----:B------:R-:W-:-:S02]  /*0a90*/  LOP3.LUT R25, R24, R25, RZ, 0x3c, !PT ;  /* 0x0000001918197212 */ /* 0x000fc400078e3cff */
[----:B------:R-:W-:Y:S02]  /*0aa0*/  LOP3.LUT R11, R9, 0xaaaaaaaa, R10, 0x78, !PT ;  /* 0xaaaaaaaa090b7812 */ /* 0x000fe400078e780a */
[----:B------:R-:W-:Y:S01]  /*0ab0*/  SHF.R.U32.HI R9, RZ, 0x2, R13 ;  /* 0x00000002ff097819 */ /* 0x000fe2000001160d */
[----:B------:R-:W-:Y:S01]  /*0ac0*/  IMAD.SHL.U32 R10, R25, 0x4, RZ ;  /* 0x00000004190a7824 */ /* 0x000fe200078e00ff */
[----:B------:R-:W-:Y:S02]  /*0ad0*/  LOP3.LUT R18, R22, 0x33333333, R5, 0x78, !PT ;  /* 0x3333333316127812 */ /* 0x000fe400078e7805 */
[----:B------:R-:W-:Y:S02]  /*0ae0*/  LOP3.LUT R5, R12, 0xcccccccc, R17, 0x78, !PT ;  /* 0xcccccccc0c057812 */ /* 0x000fe400078e7811 */
[----:B------:R-:W-:Y:S02]  /*0af0*/  LOP3.LUT R19, R8, 0xaaaaaaaa, R19, 0x78, !PT ;  /* 0xaaaaaaaa08137812 */ /* 0x000fe400078e7813 */
[----:B------:R-:W-:Y:S01]  /*0b00*/  SHF.R.U32.HI R17, RZ, 0x2, R21 ;  /* 0x00000002ff117819 */ /* 0x000fe20000011615 */
[----:B------:R-:W0:Y:S01]  /*0b10*/  LDS R8, [R2] ;  /* 0x0000000002087984 */ /* 0x000e220000000800 */
[----:B------:R-:W-:-:S02]  /*0b20*/  LOP3.LUT R9, R6, R9, RZ, 0x3c, !PT ;  /* 0x0000000906097212 */ /* 0x000fc400078e3cff */
[----:B------:R-:W-:Y:S02]  /*0b30*/  LOP3.LUT R12, R24, 0x33333333, R25, 0x78, !PT ;  /* 0x33333333180c7812 */ /* 0x000fe400078e7819 */
[----:B------:R-:W-:Y:S02]  /*0b40*/  SHF.R.U32.HI R25, RZ, 0x2, R14 ;  /* 0x00000002ff197819 */ /* 0x000fe4000001160e */
[----:B------:R-:W-:Y:S02]  /*0b50*/  LOP3.LUT R10, R15, 0xcccccccc, R10, 0x78, !PT ;  /* 0xcccccccc0f0a7812 */ /* 0x000fe400078e780a */
[----:B------:R-:W-:Y:S02]  /*0b60*/  LOP3.LUT R15, R20, R17, RZ, 0x3c, !PT ;  /* 0x00000011140f7212 */ /* 0x000fe400078e3cff */
[----:B------:R-:W-:Y:S01]  /*0b70*/  LOP3.LUT R17, R6, 0x33333333, R9, 0x78, !PT ;  /* 0x3333333306117812 */ /* 0x000fe200078e7809 */
[----:B------:R-:W-:Y:S01]  /*0b80*/  IMAD.SHL.U32 R6, R9, 0x4, RZ ;  /* 0x0000000409067824 */ /* 0x000fe200078e00ff */
[----:B------:R-:W-:Y:S01]  /*0b90*/  LOP3.LUT R25, R4, R25, RZ, 0x3c, !PT ;  /* 0x0000001904197212 */ /* 0x000fe200078e3cff */
[----:B------:R-:W1:Y:S01]  /*0ba0*/  LDS R9, [R2+0x4] ;  /* 0x0000040002097984 */ /* 0x000e620000000800 */
[----:B------:R-:W-:Y:S01]  /*0bb0*/  LOP3.LUT R20, R20, 0x33333333, R15, 0x78, !PT ;  /* 0x3333333314147812 */ /* 0x000fe200078e780f */
[----:B------:R-:W-:Y:S01]  /*0bc0*/  IMAD.SHL.U32 R22, R15, 0x4, RZ ;  /* 0x000000040f167824 */ /* 0x000fe200078e00ff */
[----:B------:R-:W-:Y:S01]  /*0bd0*/  LOP3.LUT R15, R4, 0x33333333, R25, 0x78, !PT ;  /* 0x33333333040f7812 */ /* 0x000fe200078e7819 */
[----:B------:R-:W-:Y:S01]  /*0be0*/  IMAD.SHL.U32 R31, R25, 0x4, RZ ;  /* 0x00000004191f7824 */ /* 0x000fe200078e00ff */
[----:B------:R-:W-:Y:S01]  /*0bf0*/  SHF.R.U32.HI R4, RZ, 0x2, R3 ;  /* 0x00000002ff047819 */ /* 0x000fe20000011603 */
[----:B------:R-:W2:Y:S01]  /*0c00*/  LDS R29, [R2+0x8] ;  /* 0x00000800021d7984 */ /* 0x000ea20000000800 */
[----:B------:R-:W-:-:S02]  /*0c10*/  SHF.R.U32.HI R26, RZ, 0x2, R16 ;  /* 0x00000002ff1a7819 */ /* 0x000fc40000011610 */
[----:B------:R-:W-:Y:S02]  /*0c20*/  LOP3.LUT R31, R14, 0xcccccccc, R31, 0x78, !PT ;  /* 0xcccccccc0e1f7812 */ /* 0x000fe400078e781f */
[----:B------:R-:W-:Y:S02]  /*0c30*/  SHF.R.U32.HI R14, RZ, 0x2, R23 ;  /* 0x00000002ff0e7819 */ /* 0x000fe40000011617 */
[----:B------:R-:W-:Y:S02]  /*0c40*/  LOP3.LUT R24, R7, R4, RZ, 0x3c, !PT ;  /* 0x0000000407187212 */ /* 0x000fe400078e3cff */
[----:B------:R-:W-:Y:S01]  /*0c50*/  LOP3.LUT R28, R11, R26, RZ, 0x3c, !PT ;  /* 0x0000001a0b1c7212 */ /* 0x000fe200078e3cff */
[----:B------:R-:W3:Y:S01]  /*0c60*/  LDS R4, [R2+0xc] ;  /* 0x00000c0002047984 */ /* 0x000ee20000000800 */
[----:B------:R-:W-:Y:S01]  /*0c70*/  LOP3.LUT R21, R21, 0xcccccccc, R22, 0x78, !PT ;  /* 0xcccccccc15157812 */ /* 0x000fe200078e7816 */
[----:B------:R-:W-:Y:S01]  /*0c80*/  IMAD.SHL.U32 R26, R24, 0x4, RZ ;  /* 0x00000004181a7824 */ /* 0x000fe200078e00ff */
[----:B------:R-:W-:Y:S01]  /*0c90*/  LOP3.LUT R22, R19, R14, RZ, 0x3c, !PT ;  /* 0x0000000e13167212 */ /* 0x000fe200078e3cff */
[----:B------:R-:W4:Y:S01]  /*0ca0*/  LDS R33, [R2+0x10] ;  /* 0x0000100002217984 */ /* 0x000f220000000800 */
[----:B------:R-:W-:Y:S01]  /*0cb0*/  LOP3.LUT R14, R7, 0x33333333, R24, 0x78, !PT ;  /* 0x33333333070e7812 */ /* 0x000fe200078e7818 */
[----:B------:R-:W-:Y:S01]  /*0cc0*/  IMAD.SHL.U32 R7, R28, 0x4, RZ ;  /* 0x000000041c077824 */ /* 0x000fe200078e00ff */
[----:B------:R-:W-:Y:S01]  /*0cd0*/  SHF.R.U32.HI R30, RZ, 0x4, R31 ;  /* 0x00000004ff1e7819 */ /* 0x000fe2000001161f */
[----:B------:R-:W-:Y:S01]  /*0ce0*/  IMAD.SHL.U32 R24, R22, 0x4, RZ ;  /* 0x0000000416187824 */ /* 0x000fe200078e00ff */
[----:B------:R-:W-:Y:S01]  /*0cf0*/  LOP3.LUT R19, R19, 0x33333333, R22, 0x78, !PT ;  /* 0x3333333313137812 */ /* 0x000fe200078e7816 */
[----:B------:R-:W5:Y:S01]  /*0d00*/  LDS R34, [R2+0x14] ;  /* 0x0000140002227984 */ /* 0x000f620000000800 */
[----:B------:R-:W-:-:S02]  /*0d10*/  LOP3.LUT R7, R16, 0xcccccccc, R7, 0x78, !PT ;  /* 0xcccccccc10077812 */ /* 0x000fc400078e7807 */
[----:B------:R-:W-:Y:S01]  /*0d20*/  LOP3.LUT R22, R30, R21, RZ, 0x3c, !PT ;  /* 0x000000151e167212 */ /* 0x000fe200078e3cff */
[----:B------:R-:W-:Y:S01]  /*0d30*/  LDS R37, [R2+0x18] ;  /* 0x0000180002257984 */ /* 0x000fe20000000800 */
[----:B------:R-:W-:Y:S02]  /*0d40*/  LOP3.LUT R35, R3, 0xcccccccc, R26, 0x78, !PT ;  /* 0xcccccccc03237812 */ /* 0x000fe400078e781a */
[----:B------:R-:W-:Y:S01]  /*0d50*/  LOP3.LUT R23, R23, 0xcccccccc, R24, 0x78, !PT ;  /* 0xcccccccc17177812 */ /* 0x000fe200078e7818 */
[----:B------:R-:W-:Y:S01]  /*0d60*/  IMAD.SHL.U32 R3, R22, 0x10, RZ ;  /* 0x0000001016037824 */ /* 0x000fe200078e00ff */
[----:B------:R-:W-:Y:S01]  /*0d70*/  SHF.R.U32.HI R26, RZ, 0x4, R7 ;  /* 0x00000004ff1a7819 */ /* 0x000fe20000011607 */
[----:B------:R-:W5:Y:S01]  /*0d80*/  LDS R38, [R2+0x1c] ;  /* 0x00001c0002267984 */ /* 0x000f620000000800 */
[----:B------:R-:W-:Y:S02]  /*0d90*/  LOP3.LUT R6, R13, 0xcccccccc, R6, 0x78, !PT ;  /* 0xcccccccc0d067812 */ /* 0x000fe400078e7806 */
[----:B------:R-:W-:-:S02]  /*0da0*/  LOP3.LUT R26, R26, R23, RZ, 0x3c, !PT ;  /* 0x000000171a1a7212 */ /* 0x000fc400078e3cff */
[----:B------:R-:W-:Y:S02]  /*0db0*/  LOP3.LUT R13, R11, 0x33333333, R28, 0x78, !PT ;  /* 0x333333330b0d7812 */ /* 0x000fe400078e781c */
[----:B0-----:R-:W-:Y:S01]  /*0dc0*/  LOP3.LUT R16, R8, 0xf0f0f0f0, R3, 0x78, !PT ;  /* 0xf0f0f0f008107812 */ /* 0x001fe200078e7803 */
[----:B------:R-:W0:Y:S01]  /*0dd0*/  LDS R28, [R2+0x20] ;  /* 0x00002000021c7984 */ /* 0x000e220000000800 */
[----:B------:R-:W-:Y:S01]  /*0de0*/  IMAD.SHL.U32 R8, R26, 0x10, RZ ;  /* 0x000000101a087824 */ /* 0x000fe200078e00ff */
[----:B------:R-:W-:Y:S02]  /*0df0*/  SHF.R.U32.HI R24, RZ, 0x4, R10 ;  /* 0x00000004ff187819 */ /* 0x000fe4000001160a */
[----:B------:R-:W-:Y:S01]  /*0e00*/  LDS R30, [R2+0x24] ;  /* 0x00002400021e7984 */ /* 0x000fe20000000800 */
[----:B------:R-:W-:Y:S02]  /*0e10*/  LOP3.LUT R11, R16, R31, RZ, 0x3c, !PT ;  /* 0x0000001f100b7212 */ /* 0x000fe400078e3cff */
[----:B-1----:R-:W-:Y:S01]  /*0e20*/  LOP3.LUT R40, R9, 0xf0f0f0f0, R8, 0x78, !PT ;  /* 0xf0f0f0f009287812 */ /* 0x002fe200078e7808 */
[----:B------:R-:W1:Y:S01]  /*0e30*/  LDS R32, [R2+0x28] ;  /* 0x0000280002207984 */ /* 0x000e620000000800 */
[----:B------:R-:W-:-:S02]  /*0e40*/  SHF.R.U32.HI R25, RZ, 0x4, R35 ;  /* 0x00000004ff197819 */ /* 0x000fc40000011623 */
[----:B------:R-:W-:Y:S01]  /*0e50*/  LOP3.LUT R24, R24, R5, RZ, 0x3c, !PT ;  /* 0x0000000518187212 */ /* 0x000fe200078e3cff */
[----:B------:R-:W1:Y:S01]  /*0e60*/  LDS R27, [R2+0x2c] ;  /* 0x00002c00021b7984 */ /* 0x000e620000000800 */
[----:B------:R-:W-:Y:S02]  /*0e70*/  LOP3.LUT R25, R25, R6, RZ, 0x3c, !PT ;  /* 0x0000000619197212 */ /* 0x000fe400078e3cff */
[----:B------:R-:W-:Y:S01]  /*0e80*/  LOP3.LUT R7, R40, R7, RZ, 0x3c, !PT ;  /* 0x0000000728077212 */ /* 0x000fe200078e3cff */
[----:B------:R-:W1:Y:S01]  /*0e90*/  LDS R3, [R2+0x30] ;  /* 0x0000300002037984 */ /* 0x000e620000000800 */
[----:B------:R-:W-:Y:S01]  /*0ea0*/  IMAD.SHL.U32 R36, R24, 0x10, RZ ;  /* 0x0000001018247824 */ /* 0x000fe200078e00ff */
[----:B------:R-:W-:Y:S01]  /*0eb0*/  SHF.R.U32.HI R40, RZ, 0x4, R14 ;  /* 0x00000004ff287819 */ /* 0x000fe2000001160e */
[----:B------:R-:W-:Y:S01]  /*0ec0*/  IMAD.SHL.U32 R31, R25, 0x10, RZ ;  /* 0x00000010191f7824 */ /* 0x000fe200078e00ff */
[----:B------:R-:W1:Y:S02]  /*0ed0*/  LDS R16, [R2+0x34] ;  /* 0x0000340002107984 */ /* 0x000e640000000800 */
[----:B--2---:R-:W-:-:S02]  /*0ee0*/  LOP3.LUT R39, R29, 0xf0f0f0f0, R36, 0x78, !PT ;  /* 0xf0f0f0f01d277812 */ /* 0x004fc400078e7824 */
[----:B------:R-:W2:Y:S01]  /*0ef0*/  LDS R9, [R2+0x38] ;  /* 0x0000380002097984 */ /* 0x000ea20000000800 */
[----:B---3--:R-:W-:Y:S02]  /*0f00*/  LOP3.LUT R4, R4, 0xf0f0f0f0, R31, 0x78, !PT ;  /* 0xf0f0f0f004047812 */ /* 0x008fe400078e781f */
[----:B------:R-:W-:Y:S01]  /*0f10*/  SHF.R.U32.HI R29, RZ, 0x4, R15 ;  /* 0x00000004ff1d7819 */ /* 0x000fe2000001160f */
[----:B------:R-:W3:Y:S01]  /*0f20*/  LDS R8, [R2+0x3c] ;  /* 0x00003c0002087984 */ /* 0x000ee20000000800 */
[----:B------:R-:W-:Y:S02]  /*0f30*/  LOP3.LUT R4, R4, R35, RZ, 0x3c, !PT ;  /* 0x0000002304047212 */ /* 0x000fe400078e3cff */
[----:B------:R-:W-:Y:S02]  /*0f40*/  LOP3.LUT R35, R29, R20, RZ, 0x3c, !PT ;  /* 0x000000141d237212 */ /* 0x000fe400078e3cff */
[----:B------:R-:W-:Y:S02]  /*0f50*/  SHF.R.U32.HI R36, RZ, 0x4, R13 ;  /* 0x00000004ff247819 */ /* 0x000fe4000001160d */
[----:B------:R-:W-:Y:S01]  /*0f60*/  LOP3.LUT R29, R40, R17, RZ, 0x3c, !PT ;  /* 0x00000011281d7212 */ /* 0x000fe200078e3cff */
[----:B------:R-:W-:Y:S01]  /*0f70*/  IMAD.SHL.U32 R42, R35, 0x10, RZ ;  /* 0x00000010232a7824 */ /* 0x000fe200078e00ff */
[----:B------:R-:W-:-:S02]  /*0f80*/  LOP3.LUT R36, R36, R19, RZ, 0x3c, !PT ;  /* 0x0000001324247212 */ /* 0x000fc400078e3cff */
[----:B------:R-:W-:Y:S02]  /*0f90*/  SHF.R.U32.HI R31, RZ, 0x4, R12 ;  /* 0x00000004ff1f7819 */ /* 0x000fe4000001160c */
[----:B------:R-:W-:Y:S01]  /*0fa0*/  LOP3.LUT R10, R39, R10, RZ, 0x3c, !PT ;  /* 0x0000000a270a7212 */ /* 0x000fe200078e3cff */
[----:B------:R-:W-:Y:S01]  /*0fb0*/  IMAD.SHL.U32 R39, R36, 0x10, RZ ;  /* 0x0000001024277824 */ /* 0x000fe200078e00ff */
[----:B----4-:R-:W-:Y:S01]  /*0fc0*/  LOP3.LUT R42, R33, 0xf0f0f0f0, R42, 0x78, !PT ;  /* 0xf0f0f0f0212a7812 */ /* 0x010fe200078e782a */
[----:B------:R-:W-:Y:S01]  /*0fd0*/  IMAD.SHL.U32 R33, R29, 0x10, RZ ;  /* 0x000000101d217824 */ /* 0x000fe200078e00ff */
[----:B------:R-:W-:Y:S02]  /*0fe0*/  LOP3.LUT R31, R31, R18, RZ, 0x3c, !PT ;  /* 0x000000121f1f7212 */ /* 0x000fe400078e3cff */
[----:B-----5:R-:W-:Y:S02]  /*0ff0*/  LOP3.LUT R40, R34, 0xf0f0f0f0, R39, 0x78, !PT ;  /* 0xf0f0f0f022287812 */ /* 0x020fe400078e7827 */
[----:B------:R-:W-:Y:S01]  /*1000*/  LOP3.LUT R33, R38, 0xf0f0f0f0, R33, 0x78, !PT ;  /* 0xf0f0f0f026217812 */ /* 0x000fe200078e7821 */
[----:B------:R-:W-:Y:S01]  /*1010*/  IMAD.SHL.U32 R34, R31, 0x10, RZ ;  /* 0x000000101f227824 */ /* 0x000fe200078e00ff */
[----:B0-----:R-:W-:-:S02]  /*1020*/  LOP3.LUT R21, R28, R21, RZ, 0x3c, !PT ;  /* 0x000000151c157212 */ /* 0x001fc400078e3cff */
[----:B------:R-:W-:Y:S02]  /*1030*/  LOP3.LUT R14, R33, R14, RZ, 0x3c, !PT ;  /* 0x0000000e210e7212 */ /* 0x000fe400078e3cff */
[----:B-1----:R-:W-:Y:S02]  /*1040*/  LOP3.LUT R33, R32, R5, RZ, 0x3c, !PT ;  /* 0x0000000520217212 */ /* 0x002fe400078e3cff */
[----:B------:R-:W-:Y:S02]  /*1050*/  LOP3.LUT R37, R37, 0xf0f0f0f0, R34, 0x78, !PT ;  /* 0xf0f0f0f025257812 */ /* 0x000fe400078e7822 */
[----:B------:R-:W-:Y:S01]  /*1060*/  LOP3.LUT R23, R30, R23, RZ, 0x3c, !PT ;  /* 0x000000171e177212 */ /* 0x000fe200078e3cff */
[----:B------:R-:W-:Y:S01]  /*1070*/  IMAD.MOV.U32 R30, RZ, RZ, RZ ;  /* 0x000000ffff1e7224 */ /* 0x000fe200078e00ff */
[----:B------:R-:W-:Y:S02]  /*1080*/  LOP3.LUT R28, R6, R27, RZ, 0x3c, !PT ;  /* 0x0000001b061c7212 */ /* 0x000fe400078e3cff */
[----:B------:R-:W-:Y:S01]  /*1090*/  LOP3.LUT R20, R20, R3, RZ, 0x3c, !PT ;  /* 0x0000000314147212 */ /* 0x000fe200078e3cff */
[----:B------:R-:W-:Y:S01]  /*10a0*/  IMAD.U32 R3, RZ, RZ, UR4 ;  /* 0x00000004ff037e24 */ /* 0x000fe2000f8e00ff */
[----:B------:R-:W-:-:S02]  /*10b0*/  LOP3.LUT R19, R19, R16, RZ, 0x3c, !PT ;  /* 0x0000001013137212 */ /* 0x000fc400078e3cff */
[----:B--2---:R-:W-:Y:S02]  /*10c0*/  LOP3.LUT R18, R18, R9, RZ, 0x3c, !PT ;  /* 0x0000000912127212 */ /* 0x004fe400078e3cff */
[----:B---3--:R-:W-:Y:S02]  /*10d0*/  LOP3.LUT R8, R17, R8, RZ, 0x3c, !PT ;  /* 0x0000000811087212 */ /* 0x008fe400078e3cff */
[----:B------:R-:W-:Y:S02]  /*10e0*/  LOP3.LUT R6, R21, 0xf0f0f0f, R22, 0x78, !PT ;  /* 0x0f0f0f0f15067812 */ /* 0x000fe400078e7816 */
[----:B------:R-:W-:Y:S02]  /*10f0*/  LOP3.LUT R24, R33, 0xf0f0f0f, R24, 0x78, !PT ;  /* 0x0f0f0f0f21187812 */ /* 0x000fe400078e7818 */
[----:B------:R-:W-:Y:S02]  /*1100*/  LOP3.LUT R15, R42, R15, RZ, 0x3c, !PT ;  /* 0x0000000f2a0f7212 */ /* 0x000fe400078e3cff */
[----:B------:R-:W-:-:S02]  /*1110*/  LOP3.LUT R13, R40, R13, RZ, 0x3c, !PT ;  /* 0x0000000d280d7212 */ /* 0x000fc400078e3cff */
[----:B------:R-:W-:Y:S02]  /*1120*/  LOP3.LUT R12, R37, R12, RZ, 0x3c, !PT ;  /* 0x0000000c250c7212 */ /* 0x000fe400078e3cff */
[----:B------:R-:W-:Y:S02]  /*1130*/  LOP3.LUT R5, R23, 0xf0f0f0f, R26, 0x78, !PT ;  /* 0x0f0f0f0f17057812 */ /* 0x000fe400078e781a */
[----:B------:R-:W-:Y:S02]  /*1140*/  LOP3.LUT R22, R28, 0xf0f0f0f, R25, 0x78, !PT ;  /* 0x0f0f0f0f1c167812 */ /* 0x000fe400078e7819 */
[----:B------:R-:W-:Y:S02]  /*1150*/  LOP3.LUT R33, R20, 0xf0f0f0f, R35, 0x78, !PT ;  /* 0x0f0f0f0f14217812 */ /* 0x000fe400078e7823 */
[----:B------:R-:W-:Y:S02]  /*1160*/  LOP3.LUT R19, R19, 0xf0f0f0f, R36, 0x78, !PT ;  /* 0x0f0f0f0f13137812 */ /* 0x000fe400078e7824 */
[----:B------:R-:W-:-:S02]  /*1170*/  LOP3.LUT R9, R18, 0xf0f0f0f, R31, 0x78, !PT ;  /* 0x0f0f0f0f12097812 */ /* 0x000fc400078e781f */
[----:B------:R-:W-:-:S07]  /*1180*/  LOP3.LUT R8, R8, 0xf0f0f0f, R29, 0x78, !PT ;  /* 0x0f0f0f0f08087812 */ /* 0x000fce00078e781d */
.L_x_7:
[----:B------:R-:W-:Y:S01]  /*1190*/  LOP3.LUT R18, R15, R10, RZ, 0x3c, !PT ;  /* 0x0000000a0f127212 */ /* 0x000fe200078e3cff */
[----:B------:R-:W-:Y:S01]  /*11a0*/  VIADD R30, R30, 0x2 ;  /* 0x000000021e1e7836 */ /* 0x000fe20000000000 */
[C-C-:B------:R-:W-:Y:S02]  /*11b0*/  LOP3.LUT R15, R33.reuse, R24, R11.reuse, 0x96, !PT ;  /* 0x00000018210f7212 */ /* 0x140fe400078e960b */
[----:B------:R-:W-:Y:S02]  /*11c0*/  LOP3.LUT R36, R33, R18, RZ, 0x3c, !PT ;  /* 0x0000001221247212 */ /* 0x000fe400078e3cff */
[----:B------:R-:W-:Y:S02]  /*11d0*/  LOP3.LUT R32, R10, R12, R11, 0x96, !PT ;  /* 0x0000000c0a207212 */ /* 0x000fe400078e960b */
[----:B------:R-:W-:Y:S02]  /*11e0*/  LOP3.LUT R16, R12, R33, R18, 0x96, !PT ;  /* 0x000000210c107212 */ /* 0x000fe400078e9612 */
[----:B------:R-:W-:-:S02]  /*11f0*/  LOP3.LUT R29, R18, R9, R15, 0x96, !PT ;  /* 0x00000009121d7212 */ /* 0x000fc400078e960f */
[----:B------:R-:W-:Y:S02]  /*1200*/  LOP3.LUT R36, R36, R12, R11, 0x96, !PT ;  /* 0x0000000c24247212 */ /* 0x000fe400078e960b */
[C---:B------:R-:W-:Y:S02]  /*1210*/  LOP3.LUT R17, R9.reuse, R10, RZ, 0x3c, !PT ;  /* 0x0000000a09117212 */ /* 0x040fe400078e3cff */
[--C-:B------:R-:W-:Y:S02]  /*1220*/  LOP3.LUT R32, R9, R32, R6.reuse, 0x96, !PT ;  /* 0x0000002009207212 */ /* 0x100fe400078e9606 */
[--C-:B------:R-:W-:Y:S02]  /*1230*/  LOP3.LUT R12, R16, R9, R6.reuse, 0xf6, !PT ;  /* 0x00000009100c7212 */ /* 0x100fe400078ef606 */
[CC--:B------:R-:W-:Y:S02]  /*1240*/  LOP3.LUT R40, R29.reuse, R15.reuse, R6, 0x96, !PT ;  /* 0x0000000f1d287212 */ /* 0x0c0fe400078e9606 */
[----:B------:R-:W-:-:S02]  /*1250*/  LOP3.LUT R34, R29, R15, R10, 0x96, !PT ;  /* 0x0000000f1d227212 */ /* 0x000fc400078e960a */
[-C--:B------:R-:W-:Y:S02]  /*1260*/  LOP3.LUT R18, R17, R15.reuse, R36, 0xf6, !PT ;  /* 0x0000000f11127212 */ /* 0x080fe400078ef624 */
[-C--:B------:R-:W-:Y:S02]  /*1270*/  LOP3.LUT R27, R12, R32.reuse, R29, 0x78, !PT ;  /* 0x000000200c1b7212 */ /* 0x080fe400078e781d */
[-C--:B------:R-:W-:Y:S02]  /*1280*/  LOP3.LUT R28, R40, R32.reuse, R11, 0x60, !PT ;  /* 0x00000020281c7212 */ /* 0x080fe400078e600b */
[--C-:B------:R-:W-:Y:S02]  /*1290*/  LOP3.LUT R25, R11, R15, R6.reuse, 0x60, !PT ;  /* 0x0000000f0b197212 */ /* 0x100fe400078e6006 */
[----:B------:R-:W-:Y:S02]  /*12a0*/  LOP3.LUT R24, R16, R9, R6, 0x60, !PT ;  /* 0x0000000910187212 */ /* 0x000fe400078e6006 */
[----:B------:R-:W-:-:S02]  /*12b0*/  LOP3.LUT R21, R34, R32, R15, 0xf6, !PT ;  /* 0x0000002022157212 */ /* 0x000fc400078ef60f */
[----:B------:R-:W-:Y:S02]  /*12c0*/  LOP3.LUT R23, R16, R32, R15, 0x96, !PT ;  /* 0x0000002010177212 */ /* 0x000fe400078e960f */
[----:B------:R-:W-:Y:S02]  /*12d0*/  LOP3.LUT R20, R34, R9, R6, 0x96, !PT ;  /* 0x0000000922147212 */ /* 0x000fe400078e9606 */
[----:B------:R-:W-:Y:S02]  /*12e0*/  LOP3.LUT R27, R27, R28, RZ, 0x3c, !PT ;  /* 0x0000001c1b1b7212 */ /* 0x000fe400078e3cff */
[----:B------:R-:W-:Y:S02]  /*12f0*/  LOP3.LUT R18, R18, R15, R10, 0xb4, !PT ;  /* 0x0000000f12127212 */ /* 0x000fe400078eb40a */
[----:B------:R-:W-:Y:S02]  /*1300*/  LOP3.LUT R21, R24, R25, R21, 0x96, !PT ;  /* 0x0000001918157212 */ /* 0x000fe400078e9615 */
[----:B------:R-:W-:-:S02]  /*1310*/  LOP3.LUT R35, R27, R23, R20, 0x78, !PT ;  /* 0x000000171b237212 */ /* 0x000fc400078e7814 */
[----:B------:R-:W-:Y:S02]  /*1320*/  LOP3.LUT R25, R18, R23, R20, 0x78, !PT ;  /* 0x0000001712197212 */ /* 0x000fe400078e7814 */
[----:B------:R-:W-:Y:S02]  /*1330*/  LOP3.LUT R26, R17, R15, R36, 0x60, !PT ;  /* 0x0000000f111a7212 */ /* 0x000fe400078e6024 */
[--C-:B------:R-:W-:Y:S02]  /*1340*/  LOP3.LUT R17, R34, R32, R15.reuse, 0x60, !PT ;  /* 0x0000002022117212 */ /* 0x100fe400078e600f */
[----:B------:R-:W-:Y:S02]  /*1350*/  LOP3.LUT R12, R36, R9, R15, 0xf6, !PT ;  /* 0x00000009240c7212 */ /* 0x000fe400078ef60f */
[----:B------:R-:W-:Y:S02]  /*1360*/  LOP3.LUT R28, R21, R28, RZ, 0x3c, !PT ;  /* 0x0000001c151c7212 */ /* 0x000fe400078e3cff */
[----:B------:R-:W-:-:S02]  /*1370*/  LOP3.LUT R27, R35, R25, R24, 0x60, !PT ;  /* 0x00000019231b7212 */ /* 0x000fc400078e6018 */
[----:B------:R-:W-:Y:S02]  /*1380*/  LOP3.LUT R18, R13, R4, RZ, 0x3c, !PT ;  /* 0x000000040d127212 */ /* 0x000fe400078e3cff */
[----:B------:R-:W-:Y:S02]  /*1390*/  LOP3.LUT R13, R19, R22, R7, 0x96, !PT ;  /* 0x00000016130d7212 */ /* 0x000fe400078e9607 */
[----:B------:R-:W-:Y:S02]  /*13a0*/  LOP3.LUT R17, R17, R12, R26, 0x96, !PT ;  /* 0x0000000c11117212 */ /* 0x000fe400078e961a */
[----:B------:R-:W-:Y:S02]  /*13b0*/  LOP3.LUT R22, R27, R28, RZ, 0x3c, !PT ;  /* 0x0000001c1b167212 */ /* 0x000fe400078e3cff */
[----:B------:R-:W-:Y:S02]  /*13c0*/  LOP3.LUT R21, R19, R18, RZ, 0x3c, !PT ;  /* 0x0000001213157212 */ /* 0x000fe400078e3cff */
[----:B------:R-:W-:-:S02]  /*13d0*/  LOP3.LUT R12, R14, R19, R18, 0x96, !PT ;  /* 0x000000130e0c7212 */ /* 0x000fc400078e9612 */
[----:B------:R-:W-:Y:S02]  /*13e0*/  LOP3.LUT R26, R4, R14, R7, 0x96, !PT ;  /* 0x0000000e041a7212 */ /* 0x000fe400078e9607 */
[----:B------:R-:W-:Y:S02]  /*13f0*/  LOP3.LUT R18, R18, R8, R13, 0x96, !PT ;  /* 0x0000000812127212 */ /* 0x000fe400078e960d */
[----:B------:R-:W-:Y:S02]  /*1400*/  LOP3.LUT R38, R22, R25, R17, 0x60, !PT ;  /* 0x0000001916267212 */ /* 0x000fe400078e6011 */
[----:B------:R-:W-:Y:S02]  /*1410*/  LOP3.LUT R26, R8, R26, R5, 0x96, !PT ;  /* 0x0000001a081a7212 */ /* 0x000fe400078e9605 */
[----:B------:R-:W-:Y:S02]  /*1420*/  LOP3.LUT R22, R18, R13, R4, 0x96, !PT ;  /* 0x0000000d12167212 */ /* 0x000fe400078e9604 */
[----:B------:R-:W-:-:S02]  /*1430*/  LOP3.LUT R33, R38, R27, RZ, 0x3c, !PT ;  /* 0x0000001b26217212 */ /* 0x000fc400078e3cff */
[-CC-:B------:R-:W-:Y:S02]  /*1440*/  LOP3.LUT R27, R27, R17.reuse, R24.reuse, 0x96, !PT ;  /* 0x000000111b1b7212 */ /* 0x180fe400078e9618 */
[----:B------:R-:W-:Y:S02]  /*1450*/  LOP3.LUT R31, R38, R17, R24, 0x96, !PT ;  /* 0x00000011261f7212 */ /* 0x000fe400078e9618 */
[----:B------:R-:W-:Y:S02]  /*1460*/  LOP3.LUT R14, R21, R14, R7, 0x96, !PT ;  /* 0x0000000e150e7212 */ /* 0x000fe400078e9607 */
[--C-:B------:R-:W-:Y:S02]  /*1470*/  LOP3.LUT R19, R7, R13, R5.reuse, 0x60, !PT ;  /* 0x0000000d07137212 */ /* 0x100fe400078e6005 */
[----:B------:R-:W-:Y:S02]  /*1480*/  LOP3.LUT R21, R12, R8, R5, 0x60, !PT ;  /* 0x000000080c157212 */ /* 0x000fe400078e6005 */
[----:B------:R-:W-:-:S02]  /*1490*/  LOP3.LUT R42, R22, R26, R13, 0xf6, !PT ;  /* 0x0000001a162a7212 */ /* 0x000fc400078ef60d */
[--C-:B------:R-:W-:Y:S02]  /*14a0*/  LOP3.LUT R37, R33, R17, R24.reuse, 0x60, !PT ;  /* 0x0000001121257212 */ /* 0x100fe400078e6018 */
[----:B------:R-:W-:Y:S02]  /*14b0*/  LOP3.LUT R38, R28, R27, R35, 0xb8, !PT ;  /* 0x0000001b1c267212 */ /* 0x000fe400078eb823 */
[----:B------:R-:W-:Y:S02]  /*14c0*/  LOP3.LUT R33, R31, R25, R24, 0x96, !PT ;  /* 0x000000191f217212 */ /* 0x000fe400078e9618 */
[----:B------:R-:W-:Y:S02]  /*14d0*/  LOP3.LUT R17, R21, R19, R42, 0x96, !PT ;  /* 0x0000001315117212 */ /* 0x000fe400078e962a */
[-C--:B------:R-:W-:Y:S02]  /*14e0*/  LOP3.LUT R27, R38, R37.reuse, R27, 0x60, !PT ;  /* 0x00000025261b7212 */ /* 0x080fe400078e601b */
[----:B------:R-:W-:-:S02]  /*14f0*/  LOP3.LUT R42, R33, R37, RZ, 0x3c, !PT ;  /* 0x00000025212a7212 */ /* 0x000fc400078e3cff */
[--C-:B------:R-:W-:Y:S02]  /*1500*/  LOP3.LUT R19, R12, R8, R5.reuse, 0xf6, !PT ;  /* 0x000000080c137212 */ /* 0x100fe400078ef605 */
[----:B------:R-:W-:Y:S02]  /*1510*/  LOP3.LUT R44, R37, R25, R24, 0x96, !PT ;  /* 0x00000019252c7212 */ /* 0x000fe400078e9618 */
[----:B------:R-:W-:Y:S02]  /*1520*/  LOP3.LUT R33, R8, R4, RZ, 0x3c, !PT ;  /* 0x0000000408217212 */ /* 0x000fe400078e3cff */
[----:B------:R-:W-:Y:S02]  /*1530*/  LOP3.LUT R24, R18, R13, R5, 0x96, !PT ;  /* 0x0000000d12187212 */ /* 0x000fe400078e9605 */
[----:B------:R-:W-:Y:S02]  /*1540*/  LOP3.LUT R35, R27, R28, R35, 0x96, !PT ;  /* 0x0000001c1b237212 */ /* 0x000fe400078e9623 */
[----:B------:R-:W-:-:S02]  /*1550*/  LOP3.LUT R37, R19, R26, R18, 0x78, !PT ;  /* 0x0000001a13257212 */ /* 0x000fc400078e7812 */
[----:B------:R-:W-:Y:S02]  /*1560*/  LOP3.LUT R19, R33, R13, R14, 0x60, !PT ;  /* 0x0000000d21137212 */ /* 0x000fe400078e600e */
[--C-:B------:R-:W-:Y:S02]  /*1570*/  LOP3.LUT R28, R22, R26, R13.reuse, 0x60, !PT ;  /* 0x0000001a161c7212 */ /* 0x100fe400078e600d */
[----:B------:R-:W-:Y:S02]  /*1580*/  LOP3.LUT R27, R14, R8, R13, 0xf6, !PT ;  /* 0x000000080e1b7212 */ /* 0x000fe400078ef60d */
[----:B------:R-:W-:Y:S02]  /*1590*/  LOP3.LUT R25, R24, R26, R7, 0x60, !PT ;  /* 0x0000001a18197212 */ /* 0x000fe400078e6007 */
[----:B------:R-:W-:Y:S02]  /*15a0*/  LOP3.LUT R28, R28, R27, R19, 0x96, !PT ;  /* 0x0000001b1c1c7212 */ /* 0x000fe400078e9613 */
[----:B------:R-:W-:-:S02]  /*15b0*/  LOP3.LUT R19, R37, R25, RZ, 0x3c, !PT ;  /* 0x0000001925137212 */ /* 0x000fc400078e3cff */
[----:B------:R-:W-:Y:S02]  /*15c0*/  LOP3.LUT R17, R17, R25, RZ, 0x3c, !PT ;  /* 0x0000001911117212 */ /* 0x000fe400078e3cff */
[----:B------:R-:W-:Y:S02]  /*15d0*/  LOP3.LUT R37, R42, R32, R11, 0x60, !PT ;  /* 0x000000202a257212 */ /* 0x000fe400078e600b */
[----:B------:R-:W-:Y:S02]  /*15e0*/  LOP3.LUT R27, R44, R11, RZ, 0xc0, !PT ;  /* 0x0000000b2c1b7212 */ /* 0x000fe400078ec0ff */
[-C--:B------:R-:W-:Y:S02]  /*15f0*/  LOP3.LUT R25, R38, R31.reuse, RZ, 0x3c, !PT ;  /* 0x0000001f26197212 */ /* 0x080fe400078e3cff */
[----:B------:R-:W-:Y:S02]  /*1600*/  LOP3.LUT R40, R42, R40, RZ, 0xc0, !PT ;  /* 0x000000282a287212 */ /* 0x000fe400078ec0ff */
[----:B------:R-:W-:-:S02]  /*1610*/  LOP3.LUT R11, R37, R31, R32, 0x78, !PT ;  /* 0x0000001f250b7212 */ /* 0x000fc400078e7820 */
[----:B------:R-:W-:Y:S02]  /*1620*/  LOP3.LUT R27, R27, R31, R32, 0x78, !PT ;  /* 0x0000001f1b1b7212 */ /* 0x000fe400078e7820 */
[----:B------:R-:W-:Y:S02]  /*1630*/  LOP3.LUT R32, R25, R32, R15, 0x60, !PT ;  /* 0x0000002019207212 */ /* 0x000fe400078e600f */
[----:B------:R-:W-:Y:S02]  /*1640*/  LOP3.LUT R44, R44, R15, R6, 0x60, !PT ;  /* 0x0000000f2c2c7212 */ /* 0x000fe400078e6006 */
[-CC-:B------:R-:W-:Y:S02]  /*1650*/  LOP3.LUT R25, R20, R35.reuse, R42.reuse, 0x60, !PT ;  /* 0x0000002314197212 */ /* 0x180fe400078e602a */
[----:B------:R-:W-:Y:S02]  /*1660*/  LOP3.LUT R23, R23, R35, R42, 0x60, !PT ;  /* 0x0000002317177212 */ /* 0x000fe400078e602a */
[----:B------:R-:W-:-:S02]  /*1670*/  LOP3.LUT R20, R40, R31, R29, 0x78, !PT ;  /* 0x0000001f28147212 */ /* 0x000fc400078e781d */
[C---:B------:R-:W-:Y:S02]  /*1680*/  LOP3.LUT R42, R35.reuse, R42, RZ, 0x3c, !PT ;  /* 0x0000002a232a7212 */ /* 0x040fe400078e3cff */
[----:B------:R-:W-:Y:S02]  /*1690*/  LOP3.LUT R37, R36, R35, R38, 0x60, !PT ;  /* 0x0000002324257212 */ /* 0x000fe400078e6026 */
[----:B------:R-:W-:Y:S02]  /*16a0*/  LOP3.LUT R40, R35, R15, R36, 0x60, !PT ;  /* 0x0000000f23287212 */ /* 0x000fe400078e6024 */
[----:B------:R-:W-:Y:S02]  /*16b0*/  LOP3.LUT R39, R33, R13, R14, 0xf6, !PT ;  /* 0x0000000d21277212 */ /* 0x000fe400078ef60e */
[----:B------:R-:W-:Y:S02]  /*16c0*/  LOP3.LUT R29, R44, R31, R29, 0x78, !PT ;  /* 0x0000001f2c1d7212 */ /* 0x000fe400078e781d */
[----:B------:R-:W-:-:S02]  /*16d0*/  LOP3.LUT R34, R34, R38, R31, 0x60, !PT ;  /* 0x0000002622227212 */ /* 0x000fc400078e601f */
[--C-:B------:R-:W-:Y:S02]  /*16e0*/  LOP3.LUT R33, R38, R15, R10.reuse, 0x60, !PT ;  /* 0x0000000f26217212 */ /* 0x100fe400078e600a */
[C---:B------:R-:W-:Y:S02]  /*16f0*/  LOP3.LUT R36, R35.reuse, R9, R10, 0x60, !PT ;  /* 0x0000000923247212 */ /* 0x040fe400078e600a */
[-C--:B------:R-:W-:Y:S02]  /*1700*/  LOP3.LUT R44, R35, R38.reuse, RZ, 0x3c, !PT ;  /* 0x00000026232c7212 */ /* 0x080fe400078e3cff */
[-C--:B------:R-:W-:Y:S02]  /*1710*/  LOP3.LUT R31, R42, R38.reuse, R31, 0x96, !PT ;  /* 0x000000262a1f7212 */ /* 0x080fe400078e961f */
[-CC-:B------:R-:W-:Y:S02]  /*1720*/  LOP3.LUT R35, R37, R38.reuse, R15.reuse, 0x78, !PT ;  /* 0x0000002625237212 */ /* 0x180fe400078e780f */
[----:B------:R-:W-:-:S02]  /*1730*/  LOP3.LUT R10, R40, R38, R15, 0x78, !PT ;  /* 0x00000026280a7212 */ /* 0x000fc400078e780f */
[----:B------:R-:W-:Y:S02]  /*1740*/  LOP3.LUT R38, R12, R26, R13, 0x96, !PT ;  /* 0x0000001a0c267212 */ /* 0x000fe400078e960d */
[----:B------:R-:W-:Y:S02]  /*1750*/  LOP3.LUT R37, R22, R8, R5, 0x96, !PT ;  /* 0x0000000816257212 */ /* 0x000fe400078e9605 */
[----:B------:R-:W-:Y:S02]  /*1760*/  LOP3.LUT R39, R39, R13, R4, 0xb4, !PT ;  /* 0x0000000d27277212 */ /* 0x000fe400078eb404 */
[-CC-:B------:R-:W-:Y:S02]  /*1770*/  LOP3.LUT R40, R19, R38.reuse, R37.reuse, 0x78, !PT ;  /* 0x0000002613287212 */ /* 0x180fe400078e7825 */
[----:B------:R-:W-:Y:S02]  /*1780*/  LOP3.LUT R42, R39, R38, R37, 0x78, !PT ;  /* 0x00000026272a7212 */ /* 0x000fe400078e7825 */
[----:B------:R-:W-:-:S02]  /*1790*/  LOP3.LUT R15, R44, R9, R15, 0x60, !PT ;  /* 0x000000092c0f7212 */ /* 0x000fc400078e600f */
[----:B------:R-:W-:Y:S02]  /*17a0*/  LOP3.LUT R44, R40, R42, R21, 0x60, !PT ;  /* 0x0000002a282c7212 */ /* 0x000fe400078e6015 */
[C---:B------:R-:W-:Y:S02]  /*17b0*/  LOP3.LUT R32, R23.reuse, R32, RZ, 0x3c, !PT ;  /* 0x0000002017207212 */ /* 0x040fe400078e3cff */
[----:B------:R-:W-:Y:S02]  /*17c0*/  LOP3.LUT R19, R44, R17, RZ, 0x3c, !PT ;  /* 0x000000112c137212 */ /* 0x000fe400078e3cff */
[----:B------:R-:W-:Y:S02]  /*17d0*/  LOP3.LUT R16, R23, R31, R16, 0x78, !PT ;  /* 0x0000001f17107212 */ /* 0x000fe400078e7810 */
[----:B------:R-:W-:Y:S02]  /*17e0*/  LOP3.LUT R19, R19, R42, R28, 0x60, !PT ;  /* 0x0000002a13137212 */ /* 0x000fe400078e601c */
[----:B------:R-:W-:-:S02]  /*17f0*/  LOP3.LUT R34, R25, R34, RZ, 0x3c, !PT ;  /* 0x0000002219227212 */ /* 0x000fc400078e3cff */
[C---:B------:R-:W-:Y:S02]  /*1800*/  LOP3.LUT R23, R19.reuse, R44, RZ, 0x3c, !PT ;  /* 0x0000002c13177212 */ /* 0x040fe400078e3cff */
[-CC-:B------:R-:W-:Y:S02]  /*1810*/  LOP3.LUT R44, R44, R28.reuse, R21.reuse, 0x96, !PT ;  /* 0x0000001c2c2c7212 */ /* 0x180fe400078e9615 */
[-CC-:B------:R-:W-:Y:S02]  /*1820*/  LOP3.LUT R19, R19, R28.reuse, R21.reuse, 0x96, !PT ;  /* 0x0000001c13137212 */ /* 0x180fe400078e9615 */
[--C-:B------:R-:W-:Y:S02]  /*1830*/  LOP3.LUT R23, R23, R28, R21.reuse, 0x60, !PT ;  /* 0x0000001c17177212 */ /* 0x100fe400078e6015 */
[----:B------:R-:W-:Y:S02]  /*1840*/  LOP3.LUT R28, R17, R44, R40, 0xb8, !PT ;  /* 0x0000002c111c7212 */ /* 0x000fe400078eb828 */
[----:B------:R-:W-:-:S02]  /*1850*/  LOP3.LUT R39, R19, R42, R21, 0x96, !PT ;  /* 0x0000002a13277212 */ /* 0x000fc400078e9615 */
[----:B------:R-:W-:Y:S02]  /*1860*/  LOP3.LUT R42, R23, R42, R21, 0x96, !PT ;  /* 0x0000002a172a7212 */ /* 0x000fe400078e9615 */
[-C--:B------:R-:W-:Y:S02]  /*1870*/  LOP3.LUT R21, R28, R23.reuse, R44, 0x60, !PT ;  /* 0x000000171c157212 */ /* 0x080fe400078e602c */
[----:B------:R-:W-:Y:S02]  /*1880*/  LOP3.LUT R44, R39, R23, RZ, 0x3c, !PT ;  /* 0x00000017272c7212 */ /* 0x000fe400078e3cff */
[----:B------:R-:W-:Y:S02]  /*1890*/  LOP3.LUT R23, R21, R17, R40, 0x96, !PT ;  /* 0x0000001115177212 */ /* 0x000fe400078e9628 */
[----:B------:R-:W-:Y:S02]  /*18a0*/  LOP3.LUT R39, R44, R26, R7, 0x60, !PT ;  /* 0x0000001a2c277212 */ /* 0x000fe400078e6007 */
[----:B------:R-:W-:-:S02]  /*18b0*/  LOP3.LUT R17, R42, R7, RZ, 0xc0, !PT ;  /* 0x000000072a117212 */ /* 0x000fc400078ec0ff */
[-C--:B------:R-:W-:Y:S02]  /*18c0*/  LOP3.LUT R21, R28, R19.reuse, RZ, 0x3c, !PT ;  /* 0x000000131c157212 */ /* 0x080fe400078e3cff */
[-CC-:B------:R-:W-:Y:S02]  /*18d0*/  LOP3.LUT R7, R39, R19.reuse, R26.reuse, 0x78, !PT ;  /* 0x0000001327077212 */ /* 0x180fe400078e781a */
[----:B------:R-:W-:Y:S02]  /*18e0*/  LOP3.LUT R17, R17, R19, R26, 0x78, !PT ;  /* 0x0000001311117212 */ /* 0x000fe400078e781a */
[----:B------:R-:W-:Y:S02]  /*18f0*/  LOP3.LUT R26, R21, R26, R13, 0x60, !PT ;  /* 0x0000001a151a7212 */ /* 0x000fe400078e600d */
[----:B------:R-:W-:Y:S02]  /*1900*/  LOP3.LUT R21, R44, R24, RZ, 0xc0, !PT ;  /* 0x000000182c157212 */ /* 0x000fe400078ec0ff */
[----:B------:R-:W-:-:S02]  /*1910*/  LOP3.LUT R42, R42, R13, R5, 0x60, !PT ;  /* 0x0000000d2a2a7212 */ /* 0x000fc400078e6005 */
[----:B------:R-:W-:Y:S02]  /*1920*/  LOP3.LUT R24, R23, R44, RZ, 0x3c, !PT ;  /* 0x0000002c17187212 */ /* 0x000fe400078e3cff */
[-C--:B------:R-:W-:Y:S02]  /*1930*/  LOP3.LUT R39, R38, R23.reuse, R44, 0x60, !PT ;  /* 0x0000001726277212 */ /* 0x080fe400078e602c */
[----:B------:R-:W-:Y:S02]  /*1940*/  LOP3.LUT R40, R14, R23, R28, 0x60, !PT ;  /* 0x000000170e287212 */ /* 0x000fe400078e601c */
[----:B------:R-:W-:Y:S02]  /*1950*/  LOP3.LUT R21, R21, R19, R18, 0x78, !PT ;  /* 0x0000001315157212 */ /* 0x000fe400078e7812 */
[----:B------:R-:W-:Y:S02]  /*1960*/  LOP3.LUT R41, R23, R13, R14, 0x60, !PT ;  /* 0x0000000d17297212 */ /* 0x000fe400078e600e */
[----:B------:R-:W-:-:S02]  /*1970*/  LOP3.LUT R18, R42, R19, R18, 0x78, !PT ;  /* 0x000000132a127212 */ /* 0x000fc400078e7812 */
[-CC-:B------:R-:W-:Y:S02]  /*1980*/  LOP3.LUT R22, R22, R28.reuse, R19.reuse, 0x60, !PT ;  /* 0x0000001c16167212 */ /* 0x180fe400078e6013 */
[-C--:B------:R-:W-:Y:S02]  /*1990*/  LOP3.LUT R24, R24, R28.reuse, R19, 0x96, !PT ;  /* 0x0000001c18187212 */ /* 0x080fe400078e9613 */
[----:B------:R-:W-:Y:S02]  /*19a0*/  LOP3.LUT R38, R23, R28, RZ, 0x3c, !PT ;  /* 0x0000001c17267212 */ /* 0x000fe400078e3cff */
[----:B------:R-:W-:Y:S02]  /*19b0*/  LOP3.LUT R37, R37, R23, R44, 0x60, !PT ;  /* 0x0000001725257212 */ /* 0x000fe400078e602c */
[--C-:B------:R-:W-:Y:S02]  /*19c0*/  LOP3.LUT R14, R23, R8, R4.reuse, 0x60, !PT ;  /* 0x00000008170e7212 */ /* 0x100fe400078e6004 */
[----:B------:R-:W-:-:S02]  /*19d0*/  LOP3.LUT R19, R28, R13, R4, 0x60, !PT ;  /* 0x0000000d1c137212 */ /* 0x000fc400078e6004 */
[--C-:B------:R-:W-:Y:S02]  /*19e0*/  LOP3.LUT R4, R40, R28, R13.reuse, 0x78, !PT ;  /* 0x0000001c28047212 */ /* 0x100fe400078e780d */
[----:B------:R-:W-:Y:S02]  /*19f0*/  LOP3.LUT R26, R39, R26, RZ, 0x3c, !PT ;  /* 0x0000001a271a7212 */ /* 0x000fe400078e3cff */
[----:B------:R-:W-:Y:S02]  /*1a00*/  LOP3.LUT R28, R41, R28, R13, 0x78, !PT ;  /* 0x0000001c291c7212 */ /* 0x000fe400078e780d */
[----:B------:R-:W-:Y:S02]  /*1a10*/  LOP3.LUT R15, R10, R15, R33, 0x96, !PT ;  /* 0x0000000f0a0f7212 */ /* 0x000fe400078e9621 */
[----:B------:R-:W-:Y:S02]  /*1a20*/  LOP3.LUT R13, R38, R8, R13, 0x60, !PT ;  /* 0x00000008260d7212 */ /* 0x000fe400078e600d */
[----:B------:R-:W-:-:S02]  /*1a30*/  LOP3.LUT R6, R31, R9, R6, 0x60, !PT ;  /* 0x000000091f067212 */ /* 0x000fc400078e6006 */
[----:B------:R-:W-:Y:S02]  /*1a40*/  LOP3.LUT R38, R24, R8, R5, 0x60, !PT ;  /* 0x0000000818267212 */ /* 0x000fe400078e6005 */
[----:B------:R-:W-:Y:S02]  /*1a50*/  LOP3.LUT R9, R37, R22, RZ, 0x3c, !PT ;  /* 0x0000001625097212 */ /* 0x000fe400078e3cff */
[----:B------:R-:W-:Y:S02]  /*1a60*/  LOP3.LUT R5, R4, R26, RZ, 0x3c, !PT ;  /* 0x0000001a04057212 */ /* 0x000fe400078e3cff */
[----:B------:R-:W-:Y:S02]  /*1a70*/  LOP3.LUT R12, R39, R24, R12, 0x78, !PT ;  /* 0x00000018270c7212 */ /* 0x000fe400078e780c */
[-C--:B------:R-:W-:Y:S02]  /*1a80*/  LOP3.LUT R35, R35, R32.reuse, RZ, 0x3c, !PT ;  /* 0x0000002023237212 */ /* 0x080fe400078e3cff */
[----:B------:R-:W-:-:S02]  /*1a90*/  LOP3.LUT R8, R27, R32, RZ, 0x3c, !PT ;  /* 0x000000201b087212 */ /* 0x000fc400078e3cff */
[-C--:B------:R-:W-:Y:S02]  /*1aa0*/  LOP3.LUT R22, R29, R34.reuse, RZ, 0x3c, !PT ;  /* 0x000000221d167212 */ /* 0x080fe400078e3cff */
[----:B------:R-:W-:Y:S02]  /*1ab0*/  LOP3.LUT R4, R15, R34, RZ, 0x3c, !PT ;  /* 0x000000220f047212 */ /* 0x000fe400078e3cff */
[----:B------:R-:W-:Y:S02]  /*1ac0*/  LOP3.LUT R24, R17, R26, RZ, 0x3c, !PT ;  /* 0x0000001a11187212 */ /* 0x000fe400078e3cff */
[----:B------:R-:W-:Y:S02]  /*1ad0*/  LOP3.LUT R6, R6, R25, RZ, 0x3c, !PT ;  /* 0x0000001906067212 */ /* 0x000fe400078e3cff */
[----:B------:R-:W-:Y:S02]  /*1ae0*/  LOP3.LUT R34, R28, R13, R19, 0x96, !PT ;  /* 0x0000000d1c227212 */ /* 0x000fe400078e9613 */
[----:B------:R-:W-:-:S02]  /*1af0*/  LOP3.LUT R32, R16, R11, R36, 0x96, !PT ;  /* 0x0000000b10207212 */ /* 0x000fc400078e9624 */
[-C--:B------:R-:W-:Y:S02]  /*1b00*/  LOP3.LUT R26, R18, R9.reuse, RZ, 0x3c, !PT ;  /* 0x00000009121a7212 */ /* 0x080fe400078e3cff */
[----:B------:R-:W-:Y:S02]  /*1b10*/  LOP3.LUT R34, R34, R9, RZ, 0x3c, !PT ;  /* 0x0000000922227212 */ /* 0x000fe400078e3cff */
[----:B------:R-:W-:Y:S02]  /*1b20*/  LOP3.LUT R32, R6, R32, R33, 0x96, !PT ;  /* 0x0000002006207212 */ /* 0x000fe400078e9621 */
[----:B------:R-:W-:Y:S02]  /*1b30*/  LOP3.LUT R20, R20, R6, RZ, 0x3c, !PT ;  /* 0x0000000614147212 */ /* 0x000fe400078e3cff */
[----:B------:R-:W-:Y:S02]  /*1b40*/  LOP3.LUT R15, R8, R35, R22, 0x96, !PT ;  /* 0x00000023080f7212 */ /* 0x000fe400078e9616 */
[----:B------:R-:W-:-:S02]  /*1b50*/  LOP3.LUT R9, R35, R22, RZ, 0x3c, !PT ;  /* 0x0000001623097212 */ /* 0x000fc400078e3cff */
[----:B------:R-:W-:Y:S02]  /*1b60*/  LOP3.LUT R6, R5, R26, RZ, 0x3c, !PT ;  /* 0x0000001a05067212 */ /* 0x000fe400078e3cff */
[----:B------:R-:W-:Y:S02]  /*1b70*/  LOP3.LUT R40, R35, R4, R16, 0x96, !PT ;  /* 0x0000000423287212 */ /* 0x000fe400078e9610 */
[----:B------:R-:W-:Y:S02]  /*1b80*/  LOP3.LUT R4, R4, R11, RZ, 0x3c, !PT ;  /* 0x0000000b04047212 */ /* 0x000fe400078e3cff */
[----:B------:R-:W-:Y:S02]  /*1b90*/  LOP3.LUT R11, R15, R10, R11, 0x96, !PT ;  /* 0x0000000a0f0b7212 */ /* 0x000fe400078e960b */
[----:B------:R-:W-:Y:S02]  /*1ba0*/  PRMT R10, R9, 0x5401, R6 ;  /* 0x00005401090a7816 */ /* 0x000fe40000000006 */
[----:B------:R-:W-:-:S02]  /*1bb0*/  LOP3.LUT R38, R38, R37, RZ, 0x3c, !PT ;  /* 0x0000002526267212 */ /* 0x000fc400078e3cff */
[----:B------:R-:W-:Y:S01]  /*1bc0*/  LOP3.LUT R14, R12, R7, R14, 0x96, !PT ;  /* 0x000000070c0e7212 */ /* 0x000fe200078e960e */
[----:B------:R-:W-:Y:S01]  /*1bd0*/  IMAD.SHL.U32 R10, R10, 0x10, RZ ;  /* 0x000000100a0a7824 */ /* 0x000fe200078e00ff */
[----:B------:R-:W-:Y:S02]  /*1be0*/  LOP3.LUT R16, R24, R5, R26, 0x96, !PT ;  /* 0x0000000518107212 */ /* 0x000fe400078e961a */
[----:B------:R-:W-:Y:S02]  /*1bf0*/  LOP3.LUT R31, R5, R34, R12, 0x96, !PT ;  /* 0x00000022051f7212 */ /* 0x000fe400078e960c */
[----:B------:R-:W-:Y:S02]  /*1c00*/  PRMT R12, R9, 0x4510, R6 ;  /* 0x00004510090c7816 */ /* 0x000fe40000000006 */
[----:B------:R-:W-:Y:S02]  /*1c10*/  LOP3.LUT R21, R21, R38, RZ, 0x3c, !PT ;  /* 0x0000002615157212 */ /* 0x000fe400078e3cff */
[----:B------:R-:W-:-:S02]  /*1c20*/  LOP3.LUT R17, R34, R7, RZ, 0x3c, !PT ;  /* 0x0000000722117212 */ /* 0x000fc400078e3cff */
[----:B------:R-:W-:Y:S02]  /*1c30*/  LOP3.LUT R18, R16, R28, R7, 0x96, !PT ;  /* 0x0000001c10127212 */ /* 0x000fe400078e9607 */
[----:B------:R-:W-:Y:S02]  /*1c40*/  LOP3.LUT R33, R38, R14, R19, 0x96, !PT ;  /* 0x0000000e26217212 */ /* 0x000fe400078e9613 */
[----:B------:R-:W-:Y:S02]  /*1c50*/  SHF.R.U32.HI R7, RZ, 0x4, R12 ;  /* 0x00000004ff077819 */ /* 0x000fe4000001160c */
[----:B------:R-:W-:Y:S02]  /*1c60*/  LOP3.LUT R10, R10, 0xf0f0f0f0, RZ, 0xc0, !PT ;  /* 0xf0f0f0f00a0a7812 */ /* 0x000fe400078ec0ff */
[----:B------:R-:W-:Y:S02]  /*1c70*/  LOP3.LUT R14, R22, R8, RZ, 0x3c, !PT ;  /* 0x00000008160e7212 */ /* 0x000fe400078e3cff */
[----:B------:R-:W-:-:S02]  /*1c80*/  LOP3.LUT R23, R26, R24, RZ, 0x3c, !PT ;  /* 0x000000181a177212 */ /* 0x000fc400078e3cff */
[----:B------:R-:W-:Y:S02]  /*1c90*/  LOP3.LUT R35, R20, R35, R22, 0x96, !PT ;  /* 0x0000002314237212 */ /* 0x000fe400078e9616 */
[----:B------:R-:W-:Y:S02]  /*1ca0*/  LOP3.LUT R22, R21, R5, R26, 0x96, !PT ;  /* 0x0000000515167212 */ /* 0x000fe400078e961a */
[----:B------:R-:W-:Y:S02]  /*1cb0*/  LOP3.LUT R5, R10, 0xf0f0f0f, R7, 0xf8, !PT ;  /* 0x0f0f0f0f0a057812 */ /* 0x000fe400078ef807 */
[----:B------:R-:W-:Y:S02]  /*1cc0*/  PRMT R7, R14, 0x5401, R23 ;  /* 0x000054010e077816 */ /* 0x000fe40000000017 */
[C-C-:B------:R-:W-:Y:S02]  /*1cd0*/  PRMT R10, R15.reuse, 0x5401, R16.reuse ;  /* 0x000054010f0a7816 */ /* 0x140fe40000000010 */
[----:B------:R-:W-:Y:S01]  /*1ce0*/  PRMT R12, R15, 0x4510, R16 ;  /* 0x000045100f0c7816 */ /* 0x000fe20000000010 */
[----:B------:R-:W-:Y:S01]  /*1cf0*/  IMAD.SHL.U32 R13, R7, 0x10, RZ ;  /* 0x00000010070d7824 */ /* 0x000fe200078e00ff */
[----:B------:R-:W-:Y:S01]  /*1d00*/  PRMT R7, R4, 0x5401, R17 ;  /* 0x0000540104077816 */ /* 0x000fe20000000011 */
[----:B------:R-:W-:Y:S01]  /*1d10*/  IMAD.SHL.U32 R19, R10, 0x10, RZ ;  /* 0x000000100a137824 */ /* 0x000fe200078e00ff */
[----:B------:R-:W-:-:S02]  /*1d20*/  PRMT R10, R40, 0x5401, R31 ;  /* 0x00005401280a7816 */ /* 0x000fc4000000001f */
[----:B------:R-:W-:Y:S01]  /*1d30*/  PRMT R8, R14, 0x4510, R23 ;  /* 0x000045100e087816 */ /* 0x000fe20000000017 */
[----:B------:R-:W-:Y:S01]  /*1d40*/  IMAD.SHL.U32 R7, R7, 0x10, RZ ;  /* 0x0000001007077824 */ /* 0x000fe200078e00ff */
[----:B------:R-:W-:Y:S01]  /*1d50*/  SHF.R.U32.HI R20, RZ, 0x4, R12 ;  /* 0x00000004ff147819 */ /* 0x000fe2000001160c */
[----:B------:R-:W-:Y:S01]  /*1d60*/  IMAD.SHL.U32 R10, R10, 0x10, RZ ;  /* 0x000000100a0a7824 */ /* 0x000fe200078e00ff */
[----:B------:R-:W-:Y:S02]  /*1d70*/  PRMT R12, R40, 0x4510, R31 ;  /* 0x00004510280c7816 */ /* 0x000fe4000000001f */
[----:B------:R-:W-:Y:S02]  /*1d80*/  SHF.R.U32.HI R28, RZ, 0x4, R8 ;  /* 0x00000004ff1c7819 */ /* 0x000fe40000011608 */
[----:B------:R-:W-:Y:S02]  /*1d90*/  LOP3.LUT R13, R13, 0xf0f0f0f0, RZ, 0xc0, !PT ;  /* 0xf0f0f0f00d0d7812 */ /* 0x000fe400078ec0ff */
[----:B------:R-:W-:-:S02]  /*1da0*/  PRMT R8, R4, 0x4510, R17 ;  /* 0x0000451004087816 */ /* 0x000fc40000000011 */
[----:B------:R-:W-:Y:S02]  /*1db0*/  LOP3.LUT R19, R19, 0xf0f0f0f0, RZ, 0xc0, !PT ;  /* 0xf0f0f0f013137812 */ /* 0x000fe400078ec0ff */
[----:B------:R-:W-:Y:S02]  /*1dc0*/  SHF.R.U32.HI R25, RZ, 0x4, R12 ;  /* 0x00000004ff197819 */ /* 0x000fe4000001160c */
[----:B------:R-:W-:Y:S01]  /*1dd0*/  LOP3.LUT R7, R7, 0xf0f0f0f0, RZ, 0xc0, !PT ;  /* 0xf0f0f0f007077812 */ /* 0x000fe200078ec0ff */
[----:B------:R-:W-:Y:S01]  /*1de0*/  LDS R12, [R3+-0x20] ;  /* 0xffffe000030c7984 */ /* 0x000fe20000000800 */
[----:B------:R-:W-:Y:S02]  /*1df0*/  SHF.R.U32.HI R8, RZ, 0x4, R8 ;  /* 0x00000004ff087819 */ /* 0x000fe40000011608 */
[----:B------:R-:W-:Y:S02]  /*1e00*/  LOP3.LUT R10, R10, 0xf0f0f0f0, RZ, 0xc0, !PT ;  /* 0xf0f0f0f00a0a7812 */ /* 0x000fe400078ec0ff */
[----:B------:R-:W-:-:S02]  /*1e10*/  LOP3.LUT R28, R13, 0xf0f0f0f, R28, 0xf8, !PT ;  /* 0x0f0f0f0f0d1c7812 */ /* 0x000fc400078ef81c */
[----:B------:R-:W-:Y:S01]  /*1e20*/  LOP3.LUT R29, R19, 0xf0f0f0f, R20, 0xf8, !PT ;  /* 0x0f0f0f0f131d7812 */ /* 0x000fe200078ef814 */
[----:B------:R-:W0:Y:S01]  /*1e30*/  LDS R13, [R3+-0x1c] ;  /* 0xffffe400030d7984 */ /* 0x000e220000000800 */
[----:B------:R-:W-:Y:S02]  /*1e40*/  LOP3.LUT R27, R7, 0xf0f0f0f, R8, 0xf8, !PT ;  /* 0x0f0f0f0f071b7812 */ /* 0x000fe400078ef808 */
[----:B------:R-:W-:Y:S01]  /*1e50*/  LOP3.LUT R25, R10, 0xf0f0f0f, R25, 0xf8, !PT ;  /* 0x0f0f0f0f0a197812 */ /* 0x000fe200078ef819 */
[----:B------:R-:W1:Y:S01]  /*1e60*/  LDS R20, [R3+-0x18] ;  /* 0xffffe80003147984 */ /* 0x000e620000000800 */
[----:B------:R-:W-:Y:S02]  /*1e70*/  LOP3.LUT R26, R35, R32, RZ, 0x3c, !PT ;  /* 0x00000020231a7212 */ /* 0x000fe400078e3cff */
[----:B------:R-:W-:Y:S01]  /*1e80*/  LOP3.LUT R21, R22, R33, RZ, 0x3c, !PT ;  /* 0x0000002116157212 */ /* 0x000fe200078e3cff */
[----:B------:R-:W-:Y:S01]  /*1e90*/  LDS R7, [R3+-0x14] ;  /* 0xffffec0003077984 */ /* 0x000fe20000000800 */
[----:B------:R-:W-:-:S02]  /*1ea0*/  PRMT R9, R5, 0x6710, R9 ;  /* 0x0000671005097816 */ /* 0x000fc40000000009 */
[----:B------:R-:W-:Y:S01]  /*1eb0*/  PRMT R35, R5, 0x7632, R6 ;  /* 0x0000763205237816 */ /* 0x000fe20000000006 */
[----:B------:R-:W-:Y:S01]  /*1ec0*/  LDS R10, [R3+-0x10] ;  /* 0xfffff000030a7984 */ /* 0x000fe20000000800 */
[C-C-:B------:R-:W-:Y:S02]  /*1ed0*/  PRMT R5, R26.reuse, 0x5401, R21.reuse ;  /* 0x000054011a057816 */ /* 0x140fe40000000015 */
[----:B------:R-:W-:Y:S01]  /*1ee0*/  PRMT R22, R26, 0x4510, R21 ;  /* 0x000045101a167816 */ /* 0x000fe20000000015 */
[----:B------:R-:W-:Y:S01]  /*1ef0*/  LDS R24, [R3+-0xc] ;  /* 0xfffff40003187984 */ /* 0x000fe20000000800 */
[----:B------:R-:W-:Y:S01]  /*1f00*/  PRMT R34, R11, 0x5401, R18 ;  /* 0x000054010b227816 */ /* 0x000fe20000000012 */
[----:B------:R-:W-:Y:S01]  /*1f10*/  IMAD.SHL.U32 R6, R5, 0x10, RZ ;  /* 0x0000001005067824 */ /* 0x000fe200078e00ff */
[C---:B------:R-:W-:Y:S01]  /*1f20*/  PRMT R15, R29.reuse, 0x6710, R15 ;  /* 0x000067101d0f7816 */ /* 0x040fe2000000000f */
[----:B------:R-:W-:Y:S01]  /*1f30*/  LDS R36, [R3+-0x8] ;  /* 0xfffff80003247984 */ /* 0x000fe20000000800 */
[----:B------:R-:W-:Y:S01]  /*1f40*/  PRMT R16, R29, 0x7632, R16 ;  /* 0x000076321d107816 */ /* 0x000fe20000000010 */
[----:B------:R-:W-:Y:S01]  /*1f50*/  IMAD.SHL.U32 R34, R34, 0x10, RZ ;  /* 0x0000001022227824 */ /* 0x000fe200078e00ff */
[----:B------:R-:W-:Y:S01]  /*1f60*/  SHF.R.U32.HI R29, RZ, 0x4, R22 ;  /* 0x00000004ff1d7819 */ /* 0x000fe20000011616 */
[----:B------:R-:W2:Y:S01]  /*1f70*/  LDS R8, [R3+-0x4] ;  /* 0xfffffc0003087984 */ /* 0x000ea20000000800 */
[----:B------:R-:W-:-:S02]  /*1f80*/  LOP3.LUT R6, R6, 0xf0f0f0f0, RZ, 0xc0, !PT ;  /* 0xf0f0f0f006067812 */ /* 0x000fc400078ec0ff */
[----:B------:R-:W-:Y:S01]  /*1f90*/  PRMT R37, R11, 0x4510, R18 ;  /* 0x000045100b257816 */ /* 0x000fe20000000012 */
[----:B------:R-:W3:Y:S01]  /*1fa0*/  LDS R19, [R3] ;  /* 0x0000000003137984 */ /* 0x000ee20000000800 */
[----:B------:R-:W-:Y:S02]  /*1fb0*/  LOP3.LUT R6, R6, 0xf0f0f0f, R29, 0xf8, !PT ;  /* 0x0f0f0f0f06067812 */ /* 0x000fe400078ef81d */
[----:B------:R-:W-:Y:S02]  /*1fc0*/  PRMT R5, R28, 0x6710, R14 ;  /* 0x000067101c057816 */ /* 0x000fe4000000000e */
[----:B------:R-:W-:Y:S02]  /*1fd0*/  SHF.R.U32.HI R37, RZ, 0x4, R37 ;  /* 0x00000004ff257819 */ /* 0x000fe40000011625 */
[----:B------:R-:W-:Y:S02]  /*1fe0*/  LOP3.LUT R34, R34, 0xf0f0f0f0, RZ, 0xc0, !PT ;  /* 0xf0f0f0f022227812 */ /* 0x000fe400078ec0ff */
[----:B------:R-:W-:-:S02]  /*1ff0*/  PRMT R14, R28, 0x7632, R23 ;  /* 0x000076321c0e7816 */ /* 0x000fc40000000017 */
[C---:B------:R-:W-:Y:S02]  /*2000*/  PRMT R39, R27.reuse, 0x6710, R4 ;  /* 0x000067101b277816 */ /* 0x040fe40000000004 */
[C---:B------:R-:W-:Y:S02]  /*2010*/  PRMT R26, R6.reuse, 0x6710, R26 ;  /* 0x00006710061a7816 */ /* 0x040fe4000000001a */
[----:B------:R-:W-:Y:S02]  /*2020*/  PRMT R28, R6, 0x7632, R21 ;  /* 0x00007632061c7816 */ /* 0x000fe40000000015 */
[----:B------:R-:W-:Y:S02]  /*2030*/  PRMT R22, R27, 0x7632, R17 ;  /* 0x000076321b167816 */ /* 0x000fe40000000011 */
[C---:B------:R-:W-:Y:S02]  /*2040*/  PRMT R40, R25.reuse, 0x6710, R40 ;  /* 0x0000671019287816 */ /* 0x040fe40000000028 */
[----:B------:R-:W-:-:S02]  /*2050*/  PRMT R31, R25, 0x7632, R31 ;  /* 0x00007632191f7816 */ /* 0x000fc4000000001f */
[C-C-:B------:R-:W-:Y:S02]  /*2060*/  PRMT R6, R9.reuse, 0x5432, R35.reuse ;  /* 0x0000543209067816 */ /* 0x140fe40000000023 */
[----:B------:R-:W-:Y:S02]  /*2070*/  PRMT R4, R9, 0x1076, R35 ;  /* 0x0000107609047816 */ /* 0x000fe40000000023 */
[----:B------:R-:W-:Y:S02]  /*2080*/  LOP3.LUT R34, R34, 0xf0f0f0f, R37, 0xf8, !PT ;  /* 0x0f0f0f0f22227812 */ /* 0x000fe400078ef825 */
[----:B------:R-:W-:Y:S02]  /*2090*/  PRMT R25, R39, 0x5432, R22 ;  /* 0x0000543227197816 */ /* 0x000fe40000000016 */
[----:B------:R-:W-:Y:S02]  /*20a0*/  PRMT R17, R40, 0x1076, R31 ;  /* 0x0000107628117816 */ /* 0x000fe4000000001f */
[----:B0-----:R-:W-:-:S02]  /*20b0*/  LOP3.LUT R38, R13, R6, R35, 0x96, !PT ;  /* 0x000000060d267212 */ /* 0x001fc400078e9623 */
[-C--:B-1----:R-:W-:Y:S02]  /*20c0*/  LOP3.LUT R20, R20, R4.reuse, R9, 0x96, !PT ;  /* 0x0000000414147212 */ /* 0x082fe400078e9609 */
[C---:B------:R-:W-:Y:S02]  /*20d0*/  PRMT R23, R34.reuse, 0x6710, R11 ;  /* 0x0000671022177816 */ /* 0x040fe4000000000b */
[----:B------:R-:W-:Y:S02]  /*20e0*/  PRMT R18, R34, 0x7632, R18 ;  /* 0x0000763222127816 */ /* 0x000fe40000000012 */
[----:B------:R-:W-:Y:S02]  /*20f0*/  PRMT R34, R39, 0x1076, R22 ;  /* 0x0000107627227816 */ /* 0x000fe40000000016 */
[----:B------:R-:W-:Y:S02]  /*2100*/  LOP3.LUT R11, R12, R4, R9, 0x96, !PT ;  /* 0x000000040c0b7212 */ /* 0x000fe400078e9609 */
[----:B------:R-:W-:-:S02]  /*2110*/  LOP3.LUT R38, R38, R25, RZ, 0x3c, !PT ;  /* 0x0000001926267212 */ /* 0x000fc400078e3cff */
[----:B------:R-:W-:Y:S02]  /*2120*/  LOP3.LUT R13, R20, R17, RZ, 0x3c, !PT ;  /* 0x00000011140d7212 */ /* 0x000fe400078e3cff */
[----:B------:R-:W-:Y:S02]  /*2130*/  PRMT R20, R15, 0x1076, R16 ;  /* 0x000010760f147816 */ /* 0x000fe40000000010 */
[----:B------:R-:W-:Y:S02]  /*2140*/  LOP3.LUT R12, R11, R34, RZ, 0x3c, !PT ;  /* 0x000000220b0c7212 */ /* 0x000fe400078e3cff */
[----:B------:R-:W-:Y:S02]  /*2150*/  PRMT R21, R23, 0x5432, R18 ;  /* 0x0000543217157816 */ /* 0x000fe40000000012 */
[----:B--2---:R-:W-:Y:S02]  /*2160*/  LOP3.LUT R8, R8, R6, R35, 0x96, !PT ;  /* 0x0000000608087212 */ /* 0x004fe400078e9623 */
[----:B------:R-:W-:-:S02]  /*2170*/  LOP3.LUT R11, R38, R34, R39, 0x96, !PT ;  /* 0x00000022260b7212 */ /* 0x000fc400078e9627 */
[----:B------:R-:W-:Y:S02]  /*2180*/  PRMT R38, R40, 0x5432, R31 ;  /* 0x0000543228267816 */ /* 0x000fe4000000001f */
[----:B---3--:R-:W-:Y:S02]  /*2190*/  LOP3.LUT R19, R20, R19, RZ, 0x3c, !PT ;  /* 0x0000001314137212 */ /* 0x008fe400078e3cff */
[----:B------:R-:W-:Y:S02]  /*21a0*/  LOP3.LUT R7, R7, R6, R35, 0x96, !PT ;  /* 0x0000000607077212 */ /* 0x000fe400078e9623 */
[----:B------:R-:W-:Y:S02]  /*21b0*/  LOP3.LUT R39, R13, R34, R39, 0x96, !PT ;  /* 0x000000220d277212 */ /* 0x000fe400078e9627 */
[----:B------:R-:W-:Y:S02]  /*21c0*/  LOP3.LUT R34, R8, R21, RZ, 0x3c, !PT ;  /* 0x0000001508227212 */ /* 0x000fe400078e3cff */
[----:B------:R-:W-:-:S02]  /*21d0*/  PRMT R41, R23, 0x1076, R18 ;  /* 0x0000107617297816 */ /* 0x000fc40000000012 */
[----:B------:R-:W-:Y:S02]  /*21e0*/  LOP3.LUT R19, R19, R4, R9, 0x96, !PT ;  /* 0x0000000413137212 */ /* 0x000fe400078e9609 */
[----:B------:R-:W-:Y:S02]  /*21f0*/  LOP3.LUT R7, R7, R38, RZ, 0x3c, !PT ;  /* 0x0000002607077212 */ /* 0x000fe400078e3cff */
[----:B------:R-:W-:Y:S02]  /*2200*/  PRMT R13, R15, 0x5432, R16 ;  /* 0x000054320f0d7816 */ /* 0x000fe40000000010 */
[----:B------:R-:W-:Y:S02]  /*2210*/  LOP3.LUT R29, R34, R41, R23, 0x96, !PT ;  /* 0x00000029221d7212 */ /* 0x000fe400078e9617 */
[-CC-:B------:R-:W-:Y:S01]  /*2220*/  LOP3.LUT R8, R12, R25.reuse, R22.reuse, 0x96, !PT ;  /* 0x000000190c087212 */ /* 0x180fe200078e9616 */
[----:B------:R-:W0:Y:S01]  /*2230*/  LDS R34, [R3+0x4] ;  /* 0x0000040003227984 */ /* 0x000e220000000800 */
[----:B------:R-:W-:-:S02]  /*2240*/  LOP3.LUT R42, R7, R25, R22, 0x96, !PT ;  /* 0x00000019072a7212 */ /* 0x000fc400078e9616 */
[----:B------:R-:W-:Y:S01]  /*2250*/  LOP3.LUT R44, R19, R13, R16, 0x96, !PT ;  /* 0x0000000d132c7212 */ /* 0x000fe200078e9610 */
[----:B------:R-:W-:Y:S01]  /*2260*/  LDS R22, [R3+0x8] ;  /* 0x0000080003167984 */ /* 0x000fe20000000800 */
[--C-:B------:R-:W-:Y:S02]  /*2270*/  PRMT R25, R26, 0x1076, R28.reuse ;  /* 0x000010761a197816 */ /* 0x100fe4000000001c */
[----:B------:R-:W-:Y:S01]  /*2280*/  LOP3.LUT R7, R44, R41, R23, 0x96, !PT ;  /* 0x000000292c077212 */ /* 0x000fe200078e9617 */
[----:B------:R-:W-:Y:S01]  /*2290*/  LDS R19, [R3+0xc] ;  /* 0x00000c0003137984 */ /* 0x000fe20000000800 */
[----:B------:R-:W-:Y:S02]  /*22a0*/  LOP3.LUT R10, R25, R10, RZ, 0x3c, !PT ;  /* 0x0000000a190a7212 */ /* 0x000fe400078e3cff */
[----:B------:R-:W-:Y:S01]  /*22b0*/  PRMT R23, R26, 0x5432, R28 ;  /* 0x000054321a177816 */ /* 0x000fe2000000001c */
[----:B------:R-:W1:Y:S01]  /*22c0*/  LDS R27, [R3+0x10] ;  /* 0x00001000031b7984 */ /* 0x000e620000000800 */
[----:B------:R-:W-:-:S02]  /*22d0*/  LOP3.LUT R36, R36, R4, R9, 0x96, !PT ;  /* 0x0000000424247212 */ /* 0x000fc400078e9609 */
[----:B------:R-:W-:Y:S01]  /*22e0*/  LOP3.LUT R43, R10, R23, R28, 0x96, !PT ;  /* 0x000000170a2b7212 */ /* 0x000fe200078e961c */
[----:B------:R-:W-:Y:S01]  /*22f0*/  LDS R12, [R3+0x14] ;  /* 0x00001400030c7984 */ /* 0x000fe20000000800 */
[----:B------:R-:W-:Y:S02]  /*2300*/  LOP3.LUT R24, R23, R24, RZ, 0x3c, !PT ;  /* 0x0000001817187212 */ /* 0x000fe400078e3cff */
[-CC-:B------:R-:W-:Y:S01]  /*2310*/  LOP3.LUT R10, R42, R17.reuse, R40.reuse, 0x96, !PT ;  /* 0x000000112a0a7212 */ /* 0x180fe200078e9628 */
[----:B------:R-:W2:Y:S01]  /*2320*/  LDS R37, [R3+0x18] ;  /* 0x0000180003257984 */ /* 0x000ea20000000800 */
[----:B------:R-:W-:Y:S02]  /*2330*/  LOP3.LUT R17, R43, R17, R40, 0x96, !PT ;  /* 0x000000112b117212 */ /* 0x000fe400078e9628 */
[----:B------:R-:W-:Y:S02]  /*2340*/  LOP3.LUT R40, R24, R25, R26, 0x96, !PT ;  /* 0x0000001918287212 */ /* 0x000fe400078e961a */
[----:B------:R-:W-:-:S02]  /*2350*/  LOP3.LUT R24, R39, R38, R31, 0x96, !PT ;  /* 0x0000002627187212 */ /* 0x000fc400078e961f */
[----:B------:R-:W-:Y:S02]  /*2360*/  LOP3.LUT R31, R40, R38, R31, 0x96, !PT ;  /* 0x00000026281f7212 */ /* 0x000fe400078e961f */
[C-C-:B------:R-:W-:Y:S02]  /*2370*/  PRMT R38, R32.reuse, 0x5401, R33.reuse ;  /* 0x0000540120267816 */ /* 0x140fe40000000021 */
[----:B------:R-:W-:Y:S02]  /*2380*/  PRMT R39, R32, 0x4510, R33 ;  /* 0x0000451020277816 */ /* 0x000fe40000000021 */
[----:B------:R-:W-:Y:S01]  /*2390*/  LOP3.LUT R41, R36, R41, RZ, 0x3c, !PT ;  /* 0x0000002924297212 */ /* 0x000fe200078e3cff */
[----:B------:R-:W-:Y:S01]  /*23a0*/  IMAD.SHL.U32 R38, R38, 0x10, RZ ;  /* 0x0000001026267824 */ /* 0x000fe200078e00ff */
[----:B------:R-:W-:Y:S02]  /*23b0*/  SHF.R.U32.HI R39, RZ, 0x4, R39 ;  /* 0x00000004ff277819 */ /* 0x000fe40000011627 */
[----:B------:R-:W-:-:S02]  /*23c0*/  PRMT R36, R5, 0x1076, R14 ;  /* 0x0000107605247816 */ /* 0x000fc4000000000e */
[----:B------:R-:W-:Y:S02]  /*23d0*/  LOP3.LUT R38, R38, 0xf0f0f0f0, RZ, 0xc0, !PT ;  /* 0xf0f0f0f026267812 */ /* 0x000fe400078ec0ff */
[----:B------:R-:W-:Y:S02]  /*23e0*/  LOP3.LUT R41, R41, R21, R18, 0x96, !PT ;  /* 0x0000001529297212 */ /* 0x000fe400078e9612 */
[----:B------:R-:W-:Y:S02]  /*23f0*/  LOP3.LUT R38, R38, 0xf0f0f0f, R39, 0xf8, !PT ;  /* 0x0f0f0f0f26267812 */ /* 0x000fe400078ef827 */
[----:B0-----:R-:W-:Y:S02]  /*2400*/  LOP3.LUT R39, R13, R34, RZ, 0x3c, !PT ;  /* 0x000000220d277212 */ /* 0x001fe400078e3cff */
[----:B------:R-:W-:Y:S02]  /*2410*/  PRMT R34, R38, 0x7632, R33 ;  /* 0x0000763226227816 */ /* 0x000fe40000000021 */
[----:B------:R-:W-:-:S02]  /*2420*/  LOP3.LUT R39, R39, R6, R35, 0x96, !PT ;  /* 0x0000000627277212 */ /* 0x000fc400078e9623 */
[----:B------:R-:W-:Y:S02]  /*2430*/  PRMT R33, R5, 0x5432, R14 ;  /* 0x0000543205217816 */ /* 0x000fe4000000000e */
[----:B-1----:R-:W-:Y:S02]  /*2440*/  LOP3.LUT R27, R36, R27, RZ, 0x3c, !PT ;  /* 0x0000001b241b7212 */ /* 0x002fe400078e3cff */
[----:B------:R-:W-:Y:S02]  /*2450*/  LOP3.LUT R25, R41, R25, R26, 0x96, !PT ;  /* 0x0000001929197212 */ /* 0x000fe400078e961a */
[----:B------:R-:W-:Y:S02]  /*2460*/  LOP3.LUT R39, R39, R20, R15, 0x96, !PT ;  /* 0x0000001427277212 */ /* 0x000fe400078e960f */
[----:B------:R-:W-:Y:S02]  /*2470*/  LOP3.LUT R17, R17, R24, RZ, 0x3c, !PT ;  /* 0x0000001811117212 */ /* 0x000fe400078e3cff */
[----:B--2---:R-:W-:-:S02]  /*2480*/  LOP3.LUT R40, R4, R37, RZ, 0x3c, !PT ;  /* 0x0000002504287212 */ /* 0x004fc400078e3cff */
[----:B------:R-:W-:Y:S02]  /*2490*/  PRMT R37, R38, 0x6710, R32 ;  /* 0x0000671026257816 */ /* 0x000fe40000000020 */
[----:B------:R-:W-:Y:S02]  /*24a0*/  LOP3.LUT R32, R40, R36, R5, 0x96, !PT ;  /* 0x0000002428207212 */ /* 0x000fe400078e9605 */
[----:B------:R-:W-:Y:S02]  /*24b0*/  PRMT R38, R37, 0x1076, R34 ;  /* 0x0000107625267816 */ /* 0x000fe40000000022 */
[----:B------:R-:W-:Y:S02]  /*24c0*/  LOP3.LUT R32, R32, R6, R35, 0x96, !PT ;  /* 0x0000000620207212 */ /* 0x000fe400078e9623 */
[----:B------:R-:W-:Y:S02]  /*24d0*/  LOP3.LUT R35, R38, R22, RZ, 0x3c, !PT ;  /* 0x0000001626237212 */ /* 0x000fe400078e3cff */
[----:B------:R-:W-:-:S02]  /*24e0*/  LOP3.LUT R22, R27, R33, R14, 0x96, !PT ;  /* 0x000000211b167212 */ /* 0x000fc400078e960e */
[----:B------:R-:W-:Y:S02]  /*24f0*/  LOP3.LUT R35, R35, R20, R15, 0x96, !PT ;  /* 0x0000001423237212 */ /* 0x000fe400078e960f */
[--C-:B------:R-:W-:Y:S02]  /*2500*/  PRMT R27, R37, 0x5432, R34.reuse ;  /* 0x00005432251b7816 */ /* 0x100fe40000000022 */
[----:B------:R-:W-:Y:S02]  /*2510*/  LOP3.LUT R26, R22, R38, R37, 0x96, !PT ;  /* 0x00000026161a7212 */ /* 0x000fe400078e9625 */
[----:B------:R-:W-:Y:S02]  /*2520*/  LOP3.LUT R35, R35, R27, R34, 0x96, !PT ;  /* 0x0000001b23237212 */ /* 0x000fe400078e9622 */
[----:B------:R-:W-:Y:S02]  /*2530*/  LOP3.LUT R19, R27, R19, RZ, 0x3c, !PT ;  /* 0x000000131b137212 */ /* 0x000fe400078e3cff */
[----:B------:R-:W-:-:S02]  /*2540*/  LOP3.LUT R15, R26, R35, R8, 0x96, !PT ;  /* 0x000000231a0f7212 */ /* 0x000fc400078e9608 */
[----:B------:R-:W-:Y:S02]  /*2550*/  LOP3.LUT R19, R19, R13, R16, 0x96, !PT ;  /* 0x0000000d13137212 */ /* 0x000fe400078e9610 */
[----:B------:R-:W-:Y:S02]  /*2560*/  LOP3.LUT R13, R24, R25, R8, 0x96, !PT ;  /* 0x00000019180d7212 */ /* 0x000fe400078e9608 */
[----:B------:R-:W-:Y:S02]  /*2570*/  LOP3.LUT R22, R17, R32, R15, 0x96, !PT ;  /* 0x0000002011167212 */ /* 0x000fe400078e960f */
[----:B------:R-:W-:Y:S02]  /*2580*/  LOP3.LUT R18, R39, R21, R18, 0x96, !PT ;  /* 0x0000001527127212 */ /* 0x000fe400078e9612 */
[----:B------:R-:W-:Y:S02]  /*2590*/  LOP3.LUT R21, R26, R17, RZ, 0x3c, !PT ;  /* 0x000000111a157212 */ /* 0x000fe400078e3cff */
[----:B------:R-:W-:-:S02]  /*25a0*/  LOP3.LUT R16, R25, R26, R17, 0x96, !PT ;  /* 0x0000001a19107212 */ /* 0x000fc400078e9611 */
[--C-:B------:R-:W-:Y:S02]  /*25b0*/  LOP3.LUT R17, R32, R13, R7.reuse, 0x96, !PT ;  /* 0x0000000d20117212 */ /* 0x100fe400078e9607 */
[----:B------:R-:W-:Y:S02]  /*25c0*/  LOP3.LUT R20, R22, R15, R24, 0x96, !PT ;  /* 0x0000000f16147212 */ /* 0x000fe400078e9618 */
[----:B------:R-:W-:Y:S02]  /*25d0*/  LOP3.LUT R12, R33, R12, RZ, 0x3c, !PT ;  /* 0x0000000c210c7212 */ /* 0x000fe400078e3cff */
[----:B------:R-:W-:Y:S02]  /*25e0*/  LOP3.LUT R28, R29, R23, R28, 0x96, !PT ;  /* 0x000000171d1c7212 */ /* 0x000fe400078e961c */
[--C-:B------:R-:W-:Y:S02]  /*25f0*/  LOP3.LUT R23, R8, R15, R7.reuse, 0x60, !PT ;  /* 0x0000000f08177212 */ /* 0x100fe400078e6007 */
[----:B------:R-:W-:-:S02]  /*2600*/  LOP3.LUT R13, R16, R32, R7, 0x60, !PT ;  /* 0x00000020100d7212 */ /* 0x000fc400078e6007 */
[----:B------:R-:W-:Y:S02]  /*2610*/  LOP3.LUT R40, R20, R17, R15, 0xf6, !PT ;  /* 0x0000001114287212 */ /* 0x000fe400078ef60f */
[----:B------:R-:W-:Y:S02]  /*2620*/  LOP3.LUT R38, R19, R38, R37, 0x96, !PT ;  /* 0x0000002613267212 */ /* 0x000fe400078e9625 */
[----:B------:R-:W-:Y:S02]  /*2630*/  LOP3.LUT R5, R12, R36, R5, 0x96, !PT ;  /* 0x000000240c057212 */ /* 0x000fe400078e9605 */
[----:B------:R-:W-:Y:S02]  /*2640*/  LOP3.LUT R26, R21, R25, R8, 0x96, !PT ;  /* 0x00000019151a7212 */ /* 0x000fe400078e9608 */
[--C-:B------:R-:W-:Y:S01]  /*2650*/  LOP3.LUT R12, R16, R32, R7.reuse, 0xf6, !PT ;  /* 0x00000020100c7212 */ /* 0x100fe200078ef607 */
[----:B------:R-:W0:Y:S01]  /*2660*/  LDS R21, [R3+0x1c] ;  /* 0x00001c0003157984 */ /* 0x000e220000000800 */
[----:B------:R-:W-:-:S02]  /*2670*/  LOP3.LUT R29, R22, R15, R7, 0x96, !PT ;  /* 0x0000000f161d7212 */ /* 0x000fc400078e9607 */
[----:B------:R-:W-:Y:S02]  /*2680*/  LOP3.LUT R19, R32, R24, RZ, 0x3c, !PT ;  /* 0x0000001820137212 */ /* 0x000fe400078e3cff */
[----:B------:R-:W-:Y:S02]  /*2690*/  LOP3.LUT R40, R13, R23, R40, 0x96, !PT ;  /* 0x000000170d287212 */ /* 0x000fe400078e9628 */
[-C--:B------:R-:W-:Y:S02]  /*26a0*/  LOP3.LUT R36, R12, R17.reuse, R22, 0x78, !PT ;  /* 0x000000110c247212 */ /* 0x080fe400078e7816 */
[----:B------:R-:W-:Y:S02]  /*26b0*/  LOP3.LUT R35, R29, R17, R8, 0x60, !PT ;  /* 0x000000111d237212 */ /* 0x000fe400078e6008 */
[----:B------:R-:W-:Y:S02]  /*26c0*/  LOP3.LUT R23, R19, R15, R26, 0xf6, !PT ;  /* 0x0000000f13177212 */ /* 0x000fe400078ef61a */
[----:B------:R-:W-:-:S02]  /*26d0*/  LOP3.LUT R25, R16, R17, R15, 0x96, !PT ;  /* 0x0000001110197212 */ /* 0x000fc400078e960f */
[----:B------:R-:W-:Y:S02]  /*26e0*/  LOP3.LUT R12, R20, R32, R7, 0x96, !PT ;  /* 0x00000020140c7212 */ /* 0x000fe400078e9607 */
[----:B------:R-:W-:Y:S02]  /*26f0*/  LOP3.LUT R36, R36, R35, RZ, 0x3c, !PT ;  /* 0x0000002324247212 */ /* 0x000fe400078e3cff */
[----:B------:R-:W-:Y:S02]  /*2700*/  LOP3.LUT R23, R23, R15, R24, 0xb4, !PT ;  /* 0x0000000f17177212 */ /* 0x000fe400078eb418 */
[----:B------:R-:W-:Y:S02]  /*2710*/  LOP3.LUT R35, R40, R35, RZ, 0x3c, !PT ;  /* 0x0000002328237212 */ /* 0x000fe400078e3cff */
[-CC-:B------:R-:W-:Y:S02]  /*2720*/  LOP3.LUT R36, R36, R25.reuse, R12.reuse, 0x78, !PT ;  /* 0x0000001924247212 */ /* 0x180fe400078e780c */
[----:B------:R-:W-:-:S02]  /*2730*/  LOP3.LUT R40, R23, R25, R12, 0x78, !PT ;  /* 0x0000001917287212 */ /* 0x000fc400078e780c */
[----:B------:R-:W-:Y:S02]  /*2740*/  LOP3.LUT R44, R19, R15, R26, 0x60, !PT ;  /* 0x0000000f132c7212 */ /* 0x000fe400078e601a */
[--C-:B------:R-:W-:Y:S02]  /*2750*/  LOP3.LUT R19, R20, R17, R15.reuse, 0x60, !PT ;  /* 0x0000001114137212 */ /* 0x100fe400078e600f */
[----:B------:R-:W-:Y:S02]  /*2760*/  LOP3.LUT R23, R26, R32, R15, 0xf6, !PT ;  /* 0x000000201a177212 */ /* 0x000fe400078ef60f */
[----:B------:R-:W-:Y:S02]  /*2770*/  LOP3.LUT R42, R36, R40, R13, 0x60, !PT ;  /* 0x00000028242a7212 */ /* 0x000fe400078e600d */
[----:B------:R-:W-:Y:S02]  /*2780*/  LOP3.LUT R44, R19, R23, R44, 0x96, !PT ;  /* 0x00000017132c7212 */ /* 0x000fe400078e962c */
[----:B------:R-:W-:-:S02]  /*2790*/  LOP3.LUT R19, R42, R35, RZ, 0x3c, !PT ;  /* 0x000000232a137212 */ /* 0x000fc400078e3cff */
[----:B------:R-:W-:Y:S02]  /*27a0*/  LOP3.LUT R27, R5, R27, R34, 0x96, !PT ;  /* 0x0000001b051b7212 */ /* 0x000fe400078e9622 */
[----:B------:R-:W-:Y:S02]  /*27b0*/  LOP3.LUT R19, R19, R40, R44, 0x60, !PT ;  /* 0x0000002813137212 */ /* 0x000fe400078e602c */
[--C-:B------:R-:W-:Y:S02]  /*27c0*/  LOP3.LUT R5, R42, R44, R13.reuse, 0x96, !PT ;  /* 0x0000002c2a057212 */ /* 0x100fe400078e960d */
[C---:B------:R-:W-:Y:S02]  /*27d0*/  LOP3.LUT R23, R19.reuse, R42, RZ, 0x3c, !PT ;  /* 0x0000002a13177212 */ /* 0x040fe400078e3cff */
[-CC-:B------:R-:W-:Y:S02]  /*27e0*/  LOP3.LUT R34, R19, R44.reuse, R13.reuse, 0x96, !PT ;  /* 0x0000002c13227212 */ /* 0x180fe400078e960d */
[----:B------:R-:W-:-:S02]  /*27f0*/  LOP3.LUT R44, R23, R44, R13, 0x60, !PT ;  /* 0x0000002c172c7212 */ /* 0x000fc400078e600d */
[--C-:B------:R-:W-:Y:S02]  /*2800*/  LOP3.LUT R42, R34, R40, R13.reuse, 0x96, !PT ;  /* 0x00000028222a7212 */ /* 0x100fe400078e960d */
[----:B------:R-:W-:Y:S02]  /*2810*/  LOP3.LUT R23, R35, R5, R36, 0xb8, !PT ;  /* 0x0000000523177212 */ /* 0x000fe400078eb824 */
[----:B------:R-:W-:Y:S02]  /*2820*/  LOP3.LUT R42, R42, R44, RZ, 0x3c, !PT ;  /* 0x0000002c2a2a7212 */ /* 0x000fe400078e3cff */
[----:B------:R-:W-:Y:S02]  /*2830*/  LOP3.LUT R40, R44, R40, R13, 0x96, !PT ;  /* 0x000000282c287212 */ /* 0x000fe400078e960d */
[----:B------:R-:W-:Y:S02]  /*2840*/  LOP3.LUT R5, R23, R44, R5, 0x60, !PT ;  /* 0x0000002c17057212 */ /* 0x000fe400078e6005 */
[----:B------:R-:W-:-:S02]  /*2850*/  LOP3.LUT R13, R42, R17, R8, 0x60, !PT ;  /* 0x000000112a0d7212 */ /* 0x000fc400078e6008 */
[----:B------:R-:W-:Y:S02]  /*2860*/  LOP3.LUT R44, R23, R34, RZ, 0x3c, !PT ;  /* 0x00000022172c7212 */ /* 0x000fe400078e3cff */
[----:B------:R-:W-:Y:S02]  /*2870*/  LOP3.LUT R8, R40, R8, RZ, 0xc0, !PT ;  /* 0x0000000828087212 */ /* 0x000fe400078ec0ff */
[----:B------:R-:W-:Y:S02]  /*2880*/  LOP3.LUT R35, R5, R35, R36, 0x96, !PT ;  /* 0x0000002305237212 */ /* 0x000fe400078e9624 */
[----:B------:R-:W-:Y:S02]  /*2890*/  LOP3.LUT R19, R44, R17, R15, 0x60, !PT ;  /* 0x000000112c137212 */ /* 0x000fe400078e600f */
[-CC-:B------:R-:W-:Y:S02]  /*28a0*/  LOP3.LUT R13, R13, R34.reuse, R17.reuse, 0x78, !PT ;  /* 0x000000220d0d7212 */ /* 0x180fe400078e7811 */
[----:B------:R-:W-:-:S02]  /*28b0*/  LOP3.LUT R5, R8, R34, R17, 0x78, !PT ;  /* 0x0000002208057212 */ /* 0x000fc400078e7811 */
[----:B0-----:R-:W-:Y:S02]  /*28c0*/  LOP3.LUT R21, R6, R21, RZ, 0x3c, !PT ;  /* 0x0000001506157212 */ /* 0x001fe400078e3cff */
[----:B------:R-:W-:Y:S02]  /*28d0*/  LOP3.LUT R17, R40, R15, R7, 0x60, !PT ;  /* 0x0000000f28117212 */ /* 0x000fe400078e6007 */
[----:B------:R-:W-:Y:S02]  /*28e0*/  LOP3.LUT R37, R42, R29, RZ, 0xc0, !PT ;  /* 0x0000001d2a257212 */ /* 0x000fe400078ec0ff */
[----:B------:R-:W-:Y:S02]  /*28f0*/  LOP3.LUT R29, R35, R42, RZ, 0x3c, !PT ;  /* 0x0000002a231d7212 */ /* 0x000fe400078e3cff */
[----:B------:R-:W-:Y:S02]  /*2900*/  LOP3.LUT R8, R12, R35, R42, 0x60, !PT ;  /* 0x000000230c087212 */ /* 0x000fe400078e602a */
[----:B------:R-:W-:-:S02]  /*2910*/  LOP3.LUT R33, R21, R33, R14, 0x96, !PT ;  /* 0x0000002115217212 */ /* 0x000fc400078e960e */
[-CC-:B------:R-:W-:Y:S02]  /*2920*/  LOP3.LUT R12, R17, R34.reuse, R22.reuse, 0x78, !PT ;  /* 0x00000022110c7212 */ /* 0x180fe400078e7816 */
[----:B------:R-:W-:Y:S02]  /*2930*/  LOP3.LUT R14, R26, R35, R23, 0x60, !PT ;  /* 0x000000231a0e7212 */ /* 0x000fe400078e6017 */
[----:B------:R-:W-:Y:S02]  /*2940*/  LOP3.LUT R6, R37, R34, R22, 0x78, !PT ;  /* 0x0000002225067212 */ /* 0x000fe400078e7816 */
[-CC-:B------:R-:W-:Y:S02]  /*2950*/  LOP3.LUT R17, R20, R23.reuse, R34.reuse, 0x60, !PT ;  /* 0x0000001714117212 */ /* 0x180fe400078e6022 */
[----:B------:R-:W-:Y:S02]  /*2960*/  LOP3.LUT R29, R29, R23, R34, 0x96, !PT ;  /* 0x000000171d1d7212 */ /* 0x000fe400078e9622 */
[----:B------:R-:W-:-:S02]  /*2970*/  LOP3.LUT R26, R35, R15, R26, 0x60, !PT ;  /* 0x0000000f231a7212 */ /* 0x000fc400078e601a */
[----:B------:R-:W-:Y:S02]  /*2980*/  LOP3.LUT R34, R31, R10, RZ, 0x3c, !PT ;  /* 0x0000000a1f227212 */ /* 0x000fe400078e3cff */
[CC--:B------:R-:W-:Y:S02]  /*2990*/  LOP3.LUT R22, R35.reuse, R23.reuse, RZ, 0x3c, !PT ;  /* 0x0000001723167212 */ /* 0x0c0fe400078e3cff */
[--C-:B------:R-:W-:Y:S02]  /*29a0*/  LOP3.LUT R31, R14, R23, R15.reuse, 0x78, !PT ;  /* 0x000000170e1f7212 */ /* 0x100fe400078e780f */
[--C-:B------:R-:W-:Y:S02]  /*29b0*/  LOP3.LUT R20, R35, R32, R24.reuse, 0x60, !PT ;  /* 0x0000002023147212 */ /* 0x100fe400078e6018 */
[----:B------:R-:W-:Y:S02]  /*29c0*/  LOP3.LUT R21, R23, R15, R24, 0x60, !PT ;  /* 0x0000000f17157212 */ /* 0x000fe400078e6018 */
[----:B------:R-:W-:-:S02]  /*29d0*/  LOP3.LUT R14, R26, R23, R15, 0x78, !PT ;  /* 0x000000171a0e7212 */ /* 0x000fc400078e780f */
[----:B------:R-:W-:Y:S02]  /*29e0*/  LOP3.LUT R24, R22, R32, R15, 0x60, !PT ;  /* 0x0000002016187212 */ /* 0x000fe400078e600f */
[----:B------:R-:W-:Y:S02]  /*29f0*/  LOP3.LUT R23, R27, R34, RZ, 0x3c, !PT ;  /* 0x000000221b177212 */ /* 0x000fe400078e3cff */
[----:B------:R-:W-:Y:S02]  /*2a00*/  LOP3.LUT R9, R33, R4, R9, 0x96, !PT ;  /* 0x0000000421097212 */ /* 0x000fe400078e9609 */
[----:B------:R-:W-:Y:S02]  /*2a10*/  LOP3.LUT R15, R27, R38, R11, 0x96, !PT ;  /* 0x000000261b0f7212 */ /* 0x000fe400078e960b */
[----:B------:R-:W-:Y:S02]  /*2a20*/  LOP3.LUT R25, R25, R35, R42, 0x60, !PT ;  /* 0x0000002319197212 */ /* 0x000fe400078e602a */
[----:B------:R-:W-:-:S02]  /*2a30*/  LOP3.LUT R22, R28, R27, R34, 0x96, !PT ;  /* 0x0000001b1c167212 */ /* 0x000fc400078e9622 */
[-CC-:B------:R-:W-:Y:S02]  /*2a40*/  LOP3.LUT R4, R23, R28.reuse, R11.reuse, 0x96, !PT ;  /* 0x0000001c17047212 */ /* 0x180fe400078e960b */
[----:B------:R-:W-:Y:S02]  /*2a50*/  LOP3.LUT R28, R10, R28, R11, 0x96, !PT ;  /* 0x0000001c0a1c7212 */ /* 0x000fe400078e960b */
[----:B------:R-:W-:Y:S02]  /*2a60*/  LOP3.LUT R23, R34, R9, R15, 0x96, !PT ;  /* 0x0000000922177212 */ /* 0x000fe400078e960f */
[C---:B------:R-:W-:Y:S02]  /*2a70*/  LOP3.LUT R38, R25.reuse, R19, RZ, 0x3c, !PT ;  /* 0x0000001319267212 */ /* 0x040fe400078e3cff */
[----:B------:R-:W-:Y:S02]  /*2a80*/  LOP3.LUT R36, R25, R29, R16, 0x78, !PT ;  /* 0x0000001d19247212 */ /* 0x000fe400078e7810 */
[----:B------:R-:W-:-:S02]  /*2a90*/  LOP3.LUT R16, R9, R28, R18, 0x96, !PT ;  /* 0x0000001c09107212 */ /* 0x000fc400078e9612 */
[-C--:B------:R-:W-:Y:S02]  /*2aa0*/  LOP3.LUT R19, R23, R15.reuse, R10, 0x96, !PT ;  /* 0x0000000f17137212 */ /* 0x080fe400078e960a */
[----:B------:R-:W-:Y:S02]  /*2ab0*/  LOP3.LUT R7, R29, R32, R7, 0x60, !PT ;  /* 0x000000201d077212 */ /* 0x000fe400078e6007 */
[--C-:B------:R-:W-:Y:S02]  /*2ac0*/  LOP3.LUT R29, R11, R15, R18.reuse, 0x60, !PT ;  /* 0x0000000f0b1d7212 */ /* 0x100fe400078e6012 */
[----:B------:R-:W-:Y:S02]  /*2ad0*/  LOP3.LUT R25, R22, R9, R18, 0x60, !PT ;  /* 0x0000000916197212 */ /* 0x000fe400078e6012 */
[----:B------:R-:W-:Y:S02]  /*2ae0*/  LOP3.LUT R28, R19, R16, R15, 0xf6, !PT ;  /* 0x00000010131c7212 */ /* 0x000fe400078ef60f */
[----:B------:R-:W-:-:S02]  /*2af0*/  LOP3.LUT R33, R9, R10, RZ, 0x3c, !PT ;  /* 0x0000000a09217212 */ /* 0x000fc400078e3cff */
[--C-:B------:R-:W-:Y:S02]  /*2b00*/  LOP3.LUT R27, R22, R9, R18.reuse, 0xf6, !PT ;  /* 0x00000009161b7212 */ /* 0x100fe400078ef612 */
[----:B------:R-:W-:Y:S02]  /*2b10*/  LOP3.LUT R26, R23, R15, R18, 0x96, !PT ;  /* 0x0000000f171a7212 */ /* 0x000fe400078e9612 */
[----:B------:R-:W-:Y:S02]  /*2b20*/  LOP3.LUT R40, R25, R29, R28, 0x96, !PT ;  /* 0x0000001d19287212 */ /* 0x000fe400078e961c */
[----:B------:R-:W-:Y:S02]  /*2b30*/  LOP3.LUT R32, R33, R15, R4, 0xf6, !PT ;  /* 0x0000000f21207212 */ /* 0x000fe400078ef604 */
[-C--:B------:R-:W-:Y:S02]  /*2b40*/  LOP3.LUT R34, R27, R16.reuse, R23, 0x78, !PT ;  /* 0x000000101b227212 */ /* 0x080fe400078e7817 */
[----:B------:R-:W-:-:S02]  /*2b50*/  LOP3.LUT R29, R26, R16, R11, 0x60, !PT ;  /* 0x000000101a1d7212 */ /* 0x000fc400078e600b */
[----:B------:R-:W-:Y:S02]  /*2b60*/  LOP3.LUT R35, R32, R15, R10, 0xb4, !PT ;  /* 0x0000000f20237212 */ /* 0x000fe400078eb40a */
[----:B------:R-:W-:Y:S02]  /*2b70*/  LOP3.LUT R27, R22, R16, R15, 0x96, !PT ;  /* 0x00000010161b7212 */ /* 0x000fe400078e960f */
[----:B------:R-:W-:Y:S02]  /*2b80*/  LOP3.LUT R28, R19, R9, R18, 0x96, !PT ;  /* 0x00000009131c7212 */ /* 0x000fe400078e9612 */
[----:B------:R-:W-:Y:S02]  /*2b90*/  LOP3.LUT R32, R34, R29, RZ, 0x3c, !PT ;  /* 0x0000001d22207212 */ /* 0x000fe400078e3cff */
[-CC-:B------:R-:W-:Y:S02]  /*2ba0*/  LOP3.LUT R34, R35, R27.reuse, R28.reuse, 0x78, !PT ;  /* 0x0000001b23227212 */ /* 0x180fe400078e781c */
[----:B------:R-:W-:-:S02]  /*2bb0*/  LOP3.LUT R32, R32, R27, R28, 0x78, !PT ;  /* 0x0000001b20207212 */ /* 0x000fc400078e781c */
[-C--:B------:R-:W-:Y:S02]  /*2bc0*/  LOP3.LUT R31, R31, R38.reuse, RZ, 0x3c, !PT ;  /* 0x000000261f1f7212 */ /* 0x080fe400078e3cff */
[----:B------:R-:W-:Y:S02]  /*2bd0*/  LOP3.LUT R29, R40, R29, RZ, 0x3c, !PT ;  /* 0x0000001d281d7212 */ /* 0x000fe400078e3cff */
[----:B------:R-:W-:Y:S02]  /*2be0*/  LOP3.LUT R38, R5, R38, RZ, 0x3c, !PT ;  /* 0x0000002605267212 */ /* 0x000fe400078e3cff */
[----:B------:R-:W-:Y:S02]  /*2bf0*/  LOP3.LUT R40, R33, R15, R4, 0x60, !PT ;  /* 0x0000000f21287212 */ /* 0x000fe400078e6004 */
[--C-:B------:R-:W-:Y:S02]  /*2c00*/  LOP3.LUT R5, R19, R16, R15.reuse, 0x60, !PT ;  /* 0x0000001013057212 */ /* 0x100fe400078e600f */
[----:B------:R-:W-:-:S02]  /*2c10*/  LOP3.LUT R33, R4, R9, R15, 0xf6, !PT ;  /* 0x0000000904217212 */ /* 0x000fc400078ef60f */
[----:B------:R-:W-:Y:S02]  /*2c20*/  LOP3.LUT R44, R32, R34, R25, 0x60, !PT ;  /* 0x00000022202c7212 */ /* 0x000fe400078e6019 */
[----:B------:R-:W-:Y:S02]  /*2c30*/  LOP3.LUT R35, R8, R17, RZ, 0x3c, !PT ;  /* 0x0000001108237212 */ /* 0x000fe400078e3cff */
[----:B------:R-:W-:Y:S02]  /*2c40*/  LOP3.LUT R17, R5, R33, R40, 0x96, !PT ;  /* 0x0000002105117212 */ /* 0x000fe400078e9628 */
[----:B------:R-:W-:Y:S02]  /*2c50*/  LOP3.LUT R5, R44, R29, RZ, 0x3c, !PT ;  /* 0x0000001d2c057212 */ /* 0x000fe400078e3cff */
[----:B------:R-:W-:Y:S02]  /*2c60*/  LOP3.LUT R7, R7, R8, RZ, 0x3c, !PT ;  /* 0x0000000807077212 */ /* 0x000fe400078e3cff */
[----:B------:R-:W-:-:S02]  /*2c70*/  LOP3.LUT R24, R14, R24, R21, 0x96, !PT ;  /* 0x000000180e187212 */ /* 0x000fc400078e9615 */
[----:B------:R-:W-:Y:S02]  /*2c80*/  LOP3.LUT R8, R36, R13, R20, 0x96, !PT ;  /* 0x0000000d24087212 */ /* 0x000fe400078e9614 */
[-C--:B------:R-:W-:Y:S02]  /*2c90*/  LOP3.LUT R40, R12, R35.reuse, RZ, 0x3c, !PT ;  /* 0x000000230c287212 */ /* 0x080fe400078e3cff */
[----:B------:R-:W-:Y:S02]  /*2ca0*/  LOP3.LUT R20, R5, R34, R17, 0x60, !PT ;  /* 0x0000002205147212 */ /* 0x000fe400078e6011 */
[----:B------:R-:W-:Y:S02]  /*2cb0*/  LOP3.LUT R24, R24, R35, RZ, 0x3c, !PT ;  /* 0x0000002318187212 */ /* 0x000fe400078e3cff */
[----:B------:R-:W-:Y:S02]  /*2cc0*/  LOP3.LUT R5, R7, R8, R21, 0x96, !PT ;  /* 0x0000000807057212 */ /* 0x000fe400078e9615 */
[----:B------:R-:W-:-:S02]  /*2cd0*/  LOP3.LUT R42, R44, R17, R25, 0x96, !PT ;  /* 0x000000112c2a7212 */ /* 0x000fc400078e9619 */
[----:B------:R-:W-:Y:S02]  /*2ce0*/  LOP3.LUT R8, R38, R31, R40, 0x96, !PT ;  /* 0x0000001f26087212 */ /* 0x000fe400078e9628 */
[----:B------:R-:W-:Y:S02]  /*2cf0*/  LOP3.LUT R44, R20, R44, RZ, 0x3c, !PT ;  /* 0x0000002c142c7212 */ /* 0x000fe400078e3cff */
[----:B------:R-:W-:Y:S02]  /*2d00*/  LOP3.LUT R33, R6, R7, RZ, 0x3c, !PT ;  /* 0x0000000706217212 */ /* 0x000fe400078e3cff */
[----:B------:R-:W-:Y:S02]  /*2d10*/  LOP3.LUT R20, R20, R17, R25, 0x96, !PT ;  /* 0x0000001114147212 */ /* 0x000fe400078e9619 */
[----:B------:R-:W-:Y:S02]  /*2d20*/  LOP3.LUT R7, R31, R24, R36, 0x96, !PT ;  /* 0x000000181f077212 */ /* 0x000fe400078e9624 */
[----:B------:R-:W-:-:S02]  /*2d30*/  LOP3.LUT R12, R24, R13, RZ, 0x3c, !PT ;  /* 0x0000000d180c7212 */ /* 0x000fc400078e3cff */
[----:B------:R-:W-:Y:S02]  /*2d40*/  LOP3.LUT R24, R8, R14, R13, 0x96, !PT ;  /* 0x0000000e08187212 */ /* 0x000fe400078e960d */
[--C-:B------:R-:W-:Y:S02]  /*2d50*/  LOP3.LUT R44, R44, R17, R25.reuse, 0x60, !PT ;  /* 0x000000112c2c7212 */ /* 0x100fe400078e6019 */
[----:B------:R-:W-:Y:S02]  /*2d60*/  LOP3.LUT R13, R29, R42, R32, 0xb8, !PT ;  /* 0x0000002a1d0d7212 */ /* 0x000fe400078eb820 */
[----:B------:R-:W-:Y:S02]  /*2d70*/  LOP3.LUT R21, R20, R34, R25, 0x96, !PT ;  /* 0x0000002214157212 */ /* 0x000fe400078e9619 */
[-C--:B------:R-:W-:Y:S02]  /*2d80*/  LOP3.LUT R14, R13, R44.reuse, R42, 0x60, !PT ;  /* 0x0000002c0d0e7212 */ /* 0x080fe400078e602a */
[----:B------:R-:W-:-:S02]  /*2d90*/  LOP3.LUT R21, R21, R44, RZ, 0x3c, !PT ;  /* 0x0000002c15157212 */ /* 0x000fc400078e3cff */
[----:B------:R-:W-:Y:S02]  /*2da0*/  LOP3.LUT R34, R44, R34, R25, 0x96, !PT ;  /* 0x000000222c227212 */ /* 0x000fe400078e9619 */
[----:B------:R-:W-:Y:S02]  /*2db0*/  LOP3.LUT R25, R13, R20, RZ, 0x3c, !PT ;  /* 0x000000140d197212 */ /* 0x000fe400078e3cff */
[----:B------:R-:W-:Y:S02]  /*2dc0*/  LOP3.LUT R14, R14, R29, R32, 0x96, !PT ;  /* 0x0000001d0e0e7212 */ /* 0x000fe400078e9620 */
[----:B------:R-:W-:Y:S02]  /*2dd0*/  LOP3.LUT R17, R31, R40, RZ, 0x3c, !PT ;  /* 0x000000281f117212 */ /* 0x000fe400078e3cff */
[----:B------:R-:W-:Y:S02]  /*2de0*/  LOP3.LUT R36, R33, R31, R40, 0x96, !PT ;  /* 0x0000001f21247212 */ /* 0x000fe400078e9628 */
[----:B------:R-:W-:-:S02]  /*2df0*/  LOP3.LUT R33, R21, R16, R11, 0x60, !PT ;  /* 0x0000001015217212 */ /* 0x000fc400078e600b */
[C---:B------:R-:W-:Y:S02]  /*2e00*/  LOP3.LUT R31, R34.reuse, R11, RZ, 0xc0, !PT ;  /* 0x0000000b221f7212 */ /* 0x040fe400078ec0ff */
[----:B------:R-:W-:Y:S02]  /*2e10*/  LOP3.LUT R26, R21, R26, RZ, 0xc0, !PT ;  /* 0x0000001a151a7212 */ /* 0x000fe400078ec0ff */
[----:B------:R-:W-:Y:S02]  /*2e20*/  LOP3.LUT R11, R25, R16, R15, 0x60, !PT ;  /* 0x00000010190b7212 */ /* 0x000fe400078e600f */
[----:B------:R-:W-:Y:S02]  /*2e30*/  LOP3.LUT R34, R34, R15, R18, 0x60, !PT ;  /* 0x0000000f22227212 */ /* 0x000fe400078e6012 */
[----:B------:R-:W-:Y:S02]  /*2e40*/  LOP3.LUT R25, R14, R21, RZ, 0x3c, !PT ;  /* 0x000000150e197212 */ /* 0x000fe400078e3cff */
[----:B------:R-:W-:-:S02]  /*2e50*/  LOP3.LUT R27, R27, R14, R21, 0x60, !PT ;  /* 0x0000000e1b1b7212 */ /* 0x000fc400078e6015 */
[----:B------:R-:W-:Y:S02]  /*2e60*/  LOP3.LUT R28, R28, R14, R21, 0x60, !PT ;  /* 0x0000000e1c1c7212 */ /* 0x000fe400078e6015 */
[-C--:B------:R-:W-:Y:S02]  /*2e70*/  LOP3.LUT R21, R26, R20.reuse, R23, 0x78, !PT ;  /* 0x000000141a157212 */ /* 0x080fe400078e7817 */
[----:B------:R-:W-:Y:S02]  /*2e80*/  LOP3.LUT R32, R33, R20, R16, 0x78, !PT ;  /* 0x0000001421207212 */ /* 0x000fe400078e7810 */
[----:B------:R-:W-:Y:S02]  /*2e90*/  LOP3.LUT R29, R19, R13, R20, 0x60, !PT ;  /* 0x0000000d131d7212 */ /* 0x000fe400078e6014 */
[----:B------:R-:W-:Y:S02]  /*2ea0*/  LOP3.LUT R26, R4, R14, R13, 0x60, !PT ;  /* 0x0000000e041a7212 */ /* 0x000fe400078e600d */
[----:B------:R-:W-:-:S02]  /*2eb0*/  LOP3.LUT R16, R31, R20, R16, 0x78, !PT ;  /* 0x000000141f107212 */ /* 0x000fc400078e7810 */
[----:B------:R-:W-:Y:S02]  /*2ec0*/  LOP3.LUT R23, R34, R20, R23, 0x78, !PT ;  /* 0x0000001422177212 */ /* 0x000fe400078e7817 */
[----:B------:R-:W-:Y:S02]  /*2ed0*/  LOP3.LUT R19, R25, R13, R20, 0x96, !PT ;  /* 0x0000000d19137212 */ /* 0x000fe400078e9614 */
[C---:B------:R-:W-:Y:S02]  /*2ee0*/  LOP3.LUT R4, R14.reuse, R15, R4, 0x60, !PT ;  /* 0x0000000f0e047212 */ /* 0x040fe400078e6004 */
[----:B------:R-:W-:Y:S02]  /*2ef0*/  LOP3.LUT R20, R14, R13, RZ, 0x3c, !PT ;  /* 0x0000000d0e147212 */ /* 0x000fe400078e3cff */
[----:B------:R-:W-:Y:S02]  /*2f00*/  LOP3.LUT R33, R13, R15, R10, 0x60, !PT ;  /* 0x0000000f0d217212 */ /* 0x000fe400078e600a */
[----:B------:R-:W-:-:S02]  /*2f10*/  LOP3.LUT R25, R26, R13, R15, 0x78, !PT ;  /* 0x0000000d1a197212 */ /* 0x000fc400078e780f */
[--C-:B------:R-:W-:Y:S02]  /*2f20*/  LOP3.LUT R4, R4, R13, R15.reuse, 0x78, !PT ;  /* 0x0000000d04047212 */ /* 0x100fe400078e780f */
[-C--:B------:R-:W-:Y:S02]  /*2f30*/  LOP3.LUT R31, R14, R9.reuse, R10, 0x60, !PT ;  /* 0x000000090e1f7212 */ /* 0x080fe400078e600a */
[-C--:B------:R-:W-:Y:S02]  /*2f40*/  LOP3.LUT R15, R20, R9.reuse, R15, 0x60, !PT ;  /* 0x00000009140f7212 */ /* 0x080fe400078e600f */
[----:B------:R-:W-:Y:S02]  /*2f50*/  LOP3.LUT R9, R19, R9, R18, 0x60, !PT ;  /* 0x0000000913097212 */ /* 0x000fe400078e6012 */
[----:B------:R-:W-:Y:S02]  /*2f60*/  LOP3.LUT R11, R27, R11, RZ, 0x3c, !PT ;  /* 0x0000000b1b0b7212 */ /* 0x000fe400078e3cff */
[----:B------:R-:W-:-:S02]  /*2f70*/  LOP3.LUT R10, R28, R29, RZ, 0x3c, !PT ;  /* 0x0000001d1c0a7212 */ /* 0x000fc400078e3cff */
[----:B------:R-:W-:Y:S02]  /*2f80*/  LOP3.LUT R28, R9, R28, RZ, 0x3c, !PT ;  /* 0x0000001c091c7212 */ /* 0x000fe400078e3cff */
[----:B------:R-:W-:Y:S02]  /*2f90*/  LOP3.LUT R25, R25, R11, RZ, 0x3c, !PT ;  /* 0x0000000b19197212 */ /* 0x000fe400078e3cff */
[----:B------:R-:W-:Y:S02]  /*2fa0*/  LOP3.LUT R9, R23, R10, RZ, 0x3c, !PT ;  /* 0x0000000a17097212 */ /* 0x000fe400078e3cff */
[----:B------:R-:W-:Y:S02]  /*2fb0*/  LOP3.LUT R18, R27, R19, R22, 0x78, !PT ;  /* 0x000000131b127212 */ /* 0x000fe400078e7816 */
[----:B------:R-:W-:Y:S02]  /*2fc0*/  LOP3.LUT R15, R4, R15, R33, 0x96, !PT ;  /* 0x0000000f040f7212 */ /* 0x000fe400078e9621 */
[----:B------:R-:W-:-:S02]  /*2fd0*/  LOP3.LUT R16, R16, R11, RZ, 0x3c, !PT ;  /* 0x0000000b10107212 */ /* 0x000fc400078e3cff */
[----:B------:R-:W-:Y:S02]  /*2fe0*/  LOP3.LUT R22, R25, R9, RZ, 0x3c, !PT ;  /* 0x0000000919167212 */ /* 0x000fe400078e3cff */
[----:B------:R-:W-:Y:S02]  /*2ff0*/  LOP3.LUT R15, R15, R10, RZ, 0x3c, !PT ;  /* 0x0000000a0f0f7212 */ /* 0x000fe400078e3cff */
[----:B------:R-:W-:Y:S02]  /*3000*/  LOP3.LUT R13, R16, R25, R9, 0x96, !PT ;  /* 0x00000019100d7212 */ /* 0x000fe400078e9609 */
[----:B------:R-:W-:Y:S02]  /*3010*/  PRMT R10, R17, 0x5401, R22 ;  /* 0x00005401110a7816 */ /* 0x000fe40000000016 */
[----:B------:R-:W-:Y:S02]  /*3020*/  LOP3.LUT R23, R13, R4, R32, 0x96, !PT ;  /* 0x000000040d177212 */ /* 0x000fe400078e9620 */
[----:B------:R-:W-:Y:S01]  /*3030*/  LOP3.LUT R14, R18, R32, R31, 0x96, !PT ;  /* 0x00000020120e7212 */ /* 0x000fe200078e961f */
[----:B------:R-:W-:Y:S01]  /*3040*/  IMAD.SHL.U32 R11, R10, 0x10, RZ ;  /* 0x000000100a0b7824 */ /* 0x000fe200078e00ff */
[----:B------:R-:W-:-:S02]  /*3050*/  PRMT R4, R8, 0x5401, R13 ;  /* 0x0000540108047816 */ /* 0x000fc4000000000d */
[----:B------:R-:W-:Y:S02]  /*3060*/  LOP3.LUT R18, R25, R15, R18, 0x96, !PT ;  /* 0x0000000f19127212 */ /* 0x000fe400078e9612 */
[----:B------:R-:W-:Y:S01]  /*3070*/  LOP3.LUT R41, R15, R32, RZ, 0x3c, !PT ;  /* 0x000000200f297212 */ /* 0x000fe200078e3cff */
[----:B------:R-:W-:Y:S01]  /*3080*/  IMAD.SHL.U32 R4, R4, 0x10, RZ ;  /* 0x0000001004047824 */ /* 0x000fe200078e00ff */
[----:B------:R-:W-:Y:S02]  /*3090*/  PRMT R15, R17, 0x4510, R22 ;  /* 0x00004510110f7816 */ /* 0x000fe40000000016 */
[----:B------:R-:W-:Y:S02]  /*30a0*/  LOP3.LUT R14, R28, R14, R33, 0x96, !PT ;  /* 0x0000000e1c0e7212 */ /* 0x000fe400078e9621 */
[----:B------:R-:W-:Y:S02]  /*30b0*/  LOP3.LUT R28, R21, R28, RZ, 0x3c, !PT ;  /* 0x0000001c151c7212 */ /* 0x000fe400078e3cff */
[----:B------:R-:W-:-:S02]  /*30c0*/  LOP3.LUT R19, R9, R16, RZ, 0x3c, !PT ;  /* 0x0000001009137212 */ /* 0x000fc400078e3cff */
[----:B------:R-:W-:Y:S02]  /*30d0*/  PRMT R10, R8, 0x4510, R13 ;  /* 0x00004510080a7816 */ /* 0x000fe4000000000d */
[----:B------:R-:W-:Y:S02]  /*30e0*/  SHF.R.U32.HI R16, RZ, 0x4, R15 ;  /* 0x00000004ff107819 */ /* 0x000fe4000001160f */
[----:B------:R-:W-:Y:S02]  /*30f0*/  LOP3.LUT R11, R11, 0xf0f0f0f0, RZ, 0xc0, !PT ;  /* 0xf0f0f0f00b0b7812 */ /* 0x000fe400078ec0ff */
[----:B------:R-:W-:Y:S02]  /*3100*/  LOP3.LUT R6, R40, R38, RZ, 0x3c, !PT ;  /* 0x0000002628067212 */ /* 0x000fe400078e3cff */
[----:B------:R-:W-:Y:S02]  /*3110*/  LOP3.LUT R25, R28, R25, R9, 0x96, !PT ;  /* 0x000000191c197212 */ /* 0x000fe400078e9609 */
[----:B------:R-:W-:-:S02]  /*3120*/  SHF.R.U32.HI R15, RZ, 0x4, R10 ;  /* 0x00000004ff0f7819 */ /* 0x000fc4000001160a */
[----:B------:R-:W-:Y:S02]  /*3130*/  LOP3.LUT R4, R4, 0xf0f0f0f0, RZ, 0xc0, !PT ;  /* 0xf0f0f0f004047812 */ /* 0x000fe400078ec0ff */
[----:B------:R-:W-:Y:S02]  /*3140*/  LOP3.LUT R9, R11, 0xf0f0f0f, R16, 0xf8, !PT ;  /* 0x0f0f0f0f0b097812 */ /* 0x000fe400078ef810 */
[----:B------:R-:W-:Y:S02]  /*3150*/  PRMT R11, R6, 0x5401, R19 ;  /* 0x00005401060b7816 */ /* 0x000fe40000000013 */
[----:B------:R-:W-:Y:S02]  /*3160*/  LOP3.LUT R10, R4, 0xf0f0f0f, R15, 0xf8, !PT ;  /* 0x0f0f0f0f040a7812 */ /* 0x000fe400078ef80f */
[C-C-:B------:R-:W-:Y:S01]  /*3170*/  PRMT R4, R12.reuse, 0x5401, R41.reuse ;  /* 0x000054010c047816 */ /* 0x140fe20000000029 */
[----:B------:R-:W-:Y:S01]  /*3180*/  IMAD.SHL.U32 R15, R11, 0x10, RZ ;  /* 0x000000100b0f7824 */ /* 0x000fe200078e00ff */
[----:B------:R-:W-:-:S02]  /*3190*/  PRMT R11, R12, 0x4510, R41 ;  /* 0x000045100c0b7816 */ /* 0x000fc40000000029 */
[----:B------:R-:W-:Y:S01]  /*31a0*/  PRMT R16, R6, 0x4510, R19 ;  /* 0x0000451006107816 */ /* 0x000fe20000000013 */
[----:B------:R-:W-:Y:S01]  /*31b0*/  IMAD.SHL.U32 R4, R4, 0x10, RZ ;  /* 0x0000001004047824 */ /* 0x000fe200078e00ff */
[----:B------:R-:W-:Y:S02]  /*31c0*/  LOP3.LUT R20, R15, 0xf0f0f0f0, RZ, 0xc0, !PT ;  /* 0xf0f0f0f00f147812 */ /* 0x000fe400078ec0ff */
[----:B------:R-:W-:Y:S02]  /*31d0*/  PRMT R15, R7, 0x5401, R18 ;  /* 0x00005401070f7816 */ /* 0x000fe40000000012 */
[----:B------:R-:W-:Y:S02]  /*31e0*/  LOP3.LUT R4, R4, 0xf0f0f0f0, RZ, 0xc0, !PT ;  /* 0xf0f0f0f004047812 */ /* 0x000fe400078ec0ff */
[----:B------:R-:W-:Y:S01]  /*31f0*/  SHF.R.U32.HI R11, RZ, 0x4, R11 ;  /* 0x00000004ff0b7819 */ /* 0x000fe2000001160b */
[----:B------:R-:W-:Y:S01]  /*3200*/  IMAD.SHL.U32 R15, R15, 0x10, RZ ;  /* 0x000000100f0f7824 */ /* 0x000fe200078e00ff */
[----:B------:R-:W-:-:S02]  /*3210*/  SHF.R.U32.HI R21, RZ, 0x4, R16 ;  /* 0x00000004ff157819 */ /* 0x000fc40000011610 */
[----:B------:R-:W-:Y:S02]  /*3220*/  PRMT R16, R7, 0x4510, R18 ;  /* 0x0000451007107816 */ /* 0x000fe40000000012 */
[----:B------:R-:W-:Y:S02]  /*3230*/  LOP3.LUT R26, R4, 0xf0f0f0f, R11, 0xf8, !PT ;  /* 0x0f0f0f0f041a7812 */ /* 0x000fe400078ef80b */
[----:B------:R-:W-:Y:S01]  /*3240*/  LDS R4, [R3+0x20] ;  /* 0x0000200003047984 */ /* 0x000fe20000000800 */
[----:B------:R-:W-:Y:S02]  /*3250*/  SHF.R.U32.HI R27, RZ, 0x4, R16 ;  /* 0x00000004ff1b7819 */ /* 0x000fe40000011610 */
[----:B------:R-:W-:Y:S01]  /*3260*/  LOP3.LUT R28, R15, 0xf0f0f0f0, RZ, 0xc0, !PT ;  /* 0xf0f0f0f00f1c7812 */ /* 0x000fe200078ec0ff */
[----:B------:R-:W-:Y:S01]  /*3270*/  LDS R11, [R3+0x24] ;  /* 0x00002400030b7984 */ /* 0x000fe20000000800 */
[----:B------:R-:W-:Y:S02]  /*3280*/  LOP3.LUT R20, R20, 0xf0f0f0f, R21, 0xf8, !PT ;  /* 0x0f0f0f0f14147812 */ /* 0x000fe400078ef815 */
[----:B------:R-:W-:Y:S01]  /*3290*/  PRMT R16, R9, 0x6710, R17 ;  /* 0x0000671009107816 */ /* 0x000fe20000000011 */
[----:B------:R-:W-:Y:S01]  /*32a0*/  LDS R15, [R3+0x28] ;  /* 0x00002800030f7984 */ /* 0x000fe20000000800 */
[----:B------:R-:W-:-:S02]  /*32b0*/  LOP3.LUT R17, R25, R14, RZ, 0x3c, !PT ;  /* 0x0000000e19117212 */ /* 0x000fc400078e3cff */
[----:B------:R-:W-:Y:S01]  /*32c0*/  PRMT R25, R24, 0x5401, R23 ;  /* 0x0000540118197816 */ /* 0x000fe20000000017 */
[----:B------:R-:W0:Y:S01]  /*32d0*/  LDS R21, [R3+0x2c] ;  /* 0x00002c0003157984 */ /* 0x000e220000000800 */
[----:B------:R-:W-:Y:S02]  /*32e0*/  LOP3.LUT R28, R28, 0xf0f0f0f, R27, 0xf8, !PT ;  /* 0x0f0f0f0f1c1c7812 */ /* 0x000fe400078ef81b */
[----:B------:R-:W-:Y:S01]  /*32f0*/  LOP3.LUT R36, R36, R5, RZ, 0x3c, !PT ;  /* 0x0000000524247212 */ /* 0x000fe200078e3cff */
[----:B------:R-:W1:Y:S01]  /*3300*/  LDS R27, [R3+0x30] ;  /* 0x00003000031b7984 */ /* 0x000e620000000800 */
[----:B------:R-:W-:Y:S01]  /*3310*/  IMAD.SHL.U32 R25, R25, 0x10, RZ ;  /* 0x0000001019197824 */ /* 0x000fe200078e00ff */
[----:B------:R-:W-:Y:S02]  /*3320*/  PRMT R9, R9, 0x7632, R22 ;  /* 0x0000763209097816 */ /* 0x000fe40000000016 */
[----:B------:R-:W-:Y:S01]  /*3330*/  LDS R32, [R3+0x34] ;  /* 0x0000340003207984 */ /* 0x000fe20000000800 */
[----:B------:R-:W-:-:S02]  /*3340*/  PRMT R29, R24, 0x4510, R23 ;  /* 0x00004510181d7816 */ /* 0x000fc40000000017 */
[----:B------:R-:W-:Y:S02]  /*3350*/  LOP3.LUT R31, R25, 0xf0f0f0f0, RZ, 0xc0, !PT ;  /* 0xf0f0f0f0191f7812 */ /* 0x000fe400078ec0ff */
[----:B------:R-:W2:Y:S01]  /*3360*/  LDS R25, [R3+0x38] ;  /* 0x0000380003197984 */ /* 0x000ea20000000800 */
[C---:B------:R-:W-:Y:S02]  /*3370*/  PRMT R22, R36.reuse, 0x5401, R17 ;  /* 0x0000540124167816 */ /* 0x040fe40000000011 */
[----:B------:R-:W-:Y:S02]  /*3380*/  SHF.R.U32.HI R38, RZ, 0x4, R29 ;  /* 0x00000004ff267819 */ /* 0x000fe4000001161d */
[----:B------:R-:W-:Y:S01]  /*3390*/  PRMT R29, R36, 0x4510, R17 ;  /* 0x00004510241d7816 */ /* 0x000fe20000000011 */
[----:B------:R-:W-:Y:S01]  /*33a0*/  IMAD.SHL.U32 R22, R22, 0x10, RZ ;  /* 0x0000001016167824 */ /* 0x000fe200078e00ff */
[----:B------:R-:W-:Y:S02]  /*33b0*/  PRMT R39, R28, 0x6710, R7 ;  /* 0x000067101c277816 */ /* 0x000fe40000000007 */
[----:B------:R-:W-:-:S02]  /*33c0*/  SHF.R.U32.HI R34, RZ, 0x4, R29 ;  /* 0x00000004ff227819 */ /* 0x000fc4000001161d */
[----:B------:R-:W-:Y:S02]  /*33d0*/  LOP3.LUT R29, R22, 0xf0f0f0f0, RZ, 0xc0, !PT ;  /* 0xf0f0f0f0161d7812 */ /* 0x000fe400078ec0ff */
[----:B------:R-:W-:Y:S02]  /*33e0*/  PRMT R22, R26, 0x6710, R12 ;  /* 0x000067101a167816 */ /* 0x000fe4000000000c */
[----:B------:R-:W-:Y:S02]  /*33f0*/  LOP3.LUT R29, R29, 0xf0f0f0f, R34, 0xf8, !PT ;  /* 0x0f0f0f0f1d1d7812 */ /* 0x000fe400078ef822 */
[----:B------:R-:W-:Y:S02]  /*3400*/  PRMT R12, R28, 0x7632, R18 ;  /* 0x000076321c0c7816 */ /* 0x000fe40000000012 */
[C---:B------:R-:W-:Y:S02]  /*3410*/  PRMT R35, R29.reuse, 0x6710, R36 ;  /* 0x000067101d237816 */ /* 0x040fe40000000024 */
[----:B------:R-:W-:-:S02]  /*3420*/  PRMT R28, R29, 0x7632, R17 ;  /* 0x000076321d1c7816 */ /* 0x000fc40000000011 */
[----:B------:R-:W-:Y:S02]  /*3430*/  PRMT R18, R16, 0x5432, R9 ;  /* 0x0000543210127816 */ /* 0x000fe40000000009 */
[----:B------:R-:W-:Y:S02]  /*3440*/  PRMT R41, R26, 0x7632, R41 ;  /* 0x000076321a297816 */ /* 0x000fe40000000029 */
[----:B------:R-:W-:Y:S02]  /*3450*/  LOP3.LUT R31, R31, 0xf0f0f0f, R38, 0xf8, !PT ;  /* 0x0f0f0f0f1f1f7812 */ /* 0x000fe400078ef826 */
[--C-:B------:R-:W-:Y:S02]  /*3460*/  PRMT R17, R16, 0x1076, R9.reuse ;  /* 0x0000107610117816 */ /* 0x100fe40000000009 */
[----:B------:R-:W-:Y:S02]  /*3470*/  PRMT R37, R39, 0x5432, R12 ;  /* 0x0000543227257816 */ /* 0x000fe4000000000c */
[----:B0-----:R-:W-:-:S02]  /*3480*/  LOP3.LUT R38, R21, R18, R9, 0x96, !PT ;  /* 0x0000001215267212 */ /* 0x001fc400078e9609 */
[----:B------:R-:W-:Y:S02]  /*3490*/  PRMT R34, R35, 0x1076, R28 ;  /* 0x0000107623227816 */ /* 0x000fe4000000001c */
[C---:B------:R-:W-:Y:S02]  /*34a0*/  PRMT R36, R22.reuse, 0x5432, R41 ;  /* 0x0000543216247816 */ /* 0x040fe40000000029 */
[----:B------:R-:W-:Y:S02]  /*34b0*/  LOP3.LUT R11, R11, R18, R9, 0x96, !PT ;  /* 0x000000120b0b7212 */ /* 0x000fe400078e9609 */
[----:B------:R-:W-:Y:S02]  /*34c0*/  PRMT R43, R22, 0x1076, R41 ;  /* 0x00001076162b7816 */ /* 0x000fe40000000029 */
[----:B------:R-:W-:Y:S02]  /*34d0*/  PRMT R26, R39, 0x1076, R12 ;  /* 0x00001076271a7816 */ /* 0x000fe4000000000c */
[----:B------:R-:W-:-:S02]  /*34e0*/  LOP3.LUT R4, R4, R17, R16, 0x96, !PT ;  /* 0x0000001104047212 */ /* 0x000fc400078e9610 */
[----:B------:R-:W-:Y:S02]  /*34f0*/  LOP3.LUT R15, R15, R17, R16, 0x96, !PT ;  /* 0x000000110f0f7212 */ /* 0x000fe400078e9610 */
[----:B------:R-:W-:Y:S02]  /*3500*/  LOP3.LUT R38, R38, R37, RZ, 0x3c, !PT ;  /* 0x0000002526267212 */ /* 0x000fe400078e3cff */
[----:B------:R-:W-:Y:S02]  /*3510*/  PRMT R33, R35, 0x5432, R28 ;  /* 0x0000543223217816 */ /* 0x000fe4000000001c */
[----:B-1----:R-:W-:Y:S02]  /*3520*/  LOP3.LUT R27, R34, R27, RZ, 0x3c, !PT ;  /* 0x0000001b221b7212 */ /* 0x002fe400078e3cff */
[----:B------:R-:W-:Y:S02]  /*3530*/  LOP3.LUT R7, R11, R36, RZ, 0x3c, !PT ;  /* 0x000000240b077212 */ /* 0x000fe400078e3cff */
[----:B------:R-:W-:-:S02]  /*3540*/  LOP3.LUT R4, R4, R43, RZ, 0x3c, !PT ;  /* 0x0000002b04047212 */ /* 0x000fc400078e3cff */
[----:B------:R-:W-:Y:S02]  /*3550*/  LOP3.LUT R15, R15, R26, RZ, 0x3c, !PT ;  /* 0x0000001a0f0f7212 */ /* 0x000fe400078e3cff */
[C---:B------:R-:W-:Y:S02]  /*3560*/  PRMT R24, R31.reuse, 0x6710, R24 ;  /* 0x000067101f187816 */ /* 0x040fe40000000018 */
[----:B------:R-:W-:Y:S02]  /*3570*/  PRMT R23, R31, 0x7632, R23 ;  /* 0x000076321f177816 */ /* 0x000fe40000000017 */
[-CC-:B------:R-:W-:Y:S01]  /*3580*/  LOP3.LUT R38, R38, R36.reuse, R41.reuse, 0x96, !PT ;  /* 0x0000002426267212 */ /* 0x180fe200078e9629 */
[----:B------:R-:W0:Y:S01]  /*3590*/  LDS R31, [R3+0x3c] ;  /* 0x00003c00031f7984 */ /* 0x000e220000000800 */
[----:B------:R-:W-:Y:S02]  /*35a0*/  LOP3.LUT R27, R27, R33, R28, 0x96, !PT ;  /* 0x000000211b1b7212 */ /* 0x000fe400078e961c */
[----:B------:R-:W-:Y:S01]  /*35b0*/  LOP3.LUT R7, R7, R43, R22, 0x96, !PT ;  /* 0x0000002b07077212 */ /* 0x000fe200078e9616 */
[----:B------:R-:W1:Y:S01]  /*35c0*/  LDS R29, [R3+0x40] ;  /* 0x00004000031d7984 */ /* 0x000e620000000800 */
[----:B------:R-:W-:-:S02]  /*35d0*/  LOP3.LUT R11, R4, R36, R41, 0x96, !PT ;  /* 0x00000024040b7212 */ /* 0x000fc400078e9629 */
[----:B------:R-:W-:Y:S01]  /*35e0*/  LOP3.LUT R43, R15, R43, R22, 0x96, !PT ;  /* 0x0000002b0f2b7212 */ /* 0x000fe200078e9616 */
[----:B------:R-:W3:Y:S01]  /*35f0*/  LDS R21, [R3+0x44] ;  /* 0x0000440003157984 */ /* 0x000ee20000000800 */
[-CC-:B------:R-:W-:Y:S02]  /*3600*/  LOP3.LUT R4, R38, R26.reuse, R39.reuse, 0x96, !PT ;  /* 0x0000001a26047212 */ /* 0x180fe400078e9627 */
[----:B------:R-:W-:Y:S01]  /*3610*/  LOP3.LUT R15, R27, R26, R39, 0x96, !PT ;  /* 0x0000001a1b0f7212 */ /* 0x000fe200078e9627 */
[----:B------:R-:W-:Y:S01]  /*3620*/  LDS R22, [R3+0x48] ;  /* 0x0000480003167984 */ /* 0x000fe20000000800 */
[C-C-:B------:R-:W-:Y:S02]  /*3630*/  PRMT R27, R24.reuse, 0x1076, R23.reuse ;  /* 0x00001076181b7816 */ /* 0x140fe40000000017 */
[----:B--2---:R-:W-:Y:S02]  /*3640*/  LOP3.LUT R38, R25, R17, R16, 0x96, !PT ;  /* 0x0000001119267212 */ /* 0x004fe400078e9610 */
[----:B------:R-:W-:Y:S01]  /*3650*/  LOP3.LUT R36, R33, R32, RZ, 0x3c, !PT ;  /* 0x0000002021247212 */ /* 0x000fe200078e3cff */
[----:B------:R-:W2:Y:S01]  /*3660*/  LDS R25, [R3+0x4c] ;  /* 0x00004c0003197984 */ /* 0x000ea20000000800 */
[----:B------:R-:W-:-:S02]  /*3670*/  PRMT R26, R24, 0x5432, R23 ;  /* 0x00005432181a7816 */ /* 0x000fc40000000017 */
[----:B------:R-:W-:Y:S01]  /*3680*/  LOP3.LUT R38, R38, R27, RZ, 0x3c, !PT ;  /* 0x0000001b26267212 */ /* 0x000fe200078e3cff */
[----:B------:R-:W4:Y:S01]  /*3690*/  LDS R32, [R3+0x50] ;  /* 0x0000500003207984 */ /* 0x000f220000000800 */
[----:B------:R-:W-:Y:S02]  /*36a0*/  LOP3.LUT R36, R36, R34, R35, 0x96, !PT ;  /* 0x0000002224247212 */ /* 0x000fe400078e9623 */
[----:B------:R-:W-:Y:S02]  /*36b0*/  LOP3.LUT R38, R38, R26, R23, 0x96, !PT ;  /* 0x0000001a26267212 */ /* 0x000fe400078e9617 */
[C---:B------:R-:W-:Y:S02]  /*36c0*/  PRMT R8, R10.reuse, 0x6710, R8 ;  /* 0x000067100a087816 */ /* 0x040fe40000000008 */
[----:B------:R-:W-:Y:S02]  /*36d0*/  PRMT R39, R10, 0x7632, R13 ;  /* 0x000076320a277816 */ /* 0x000fe4000000000d */
[----:B------:R-:W-:-:S02]  /*36e0*/  LOP3.LUT R10, R43, R37, R12, 0x96, !PT ;  /* 0x000000252b0a7212 */ /* 0x000fc400078e960c */
[----:B------:R-:W-:Y:S02]  /*36f0*/  LOP3.LUT R13, R36, R37, R12, 0x96, !PT ;  /* 0x00000025240d7212 */ /* 0x000fe400078e960c */
[----:B------:R-:W-:Y:S02]  /*3700*/  LOP3.LUT R12, R38, R34, R35, 0x96, !PT ;  /* 0x00000022260c7212 */ /* 0x000fe400078e9623 */
[----:B------:R-:W5:Y:S01]  /*3710*/  LDS R34, [R3+0x54] ;  /* 0x0000540003227984 */ /* 0x000f620000000800 */
[C-C-:B------:R-:W-:Y:S02]  /*3720*/  PRMT R37, R5.reuse, 0x5401, R14.reuse ;  /* 0x0000540105257816 */ /* 0x140fe4000000000e */
[----:B------:R-:W-:Y:S01]  /*3730*/  PRMT R40, R5, 0x4510, R14 ;  /* 0x0000451005287816 */ /* 0x000fe2000000000e */
[----:B------:R-:W5:Y:S01]  /*3740*/  LDS R36, [R3+0x58] ;  /* 0x0000580003247984 */ /* 0x000f620000000800 */
[----:B0-----:R-:W-:Y:S01]  /*3750*/  LOP3.LUT R31, R31, R18, R9, 0x96, !PT ;  /* 0x000000121f1f7212 */ /* 0x001fe200078e9609 */
[----:B------:R-:W-:Y:S01]  /*3760*/  IMAD.SHL.U32 R38, R37, 0x10, RZ ;  /* 0x0000001025267824 */ /* 0x000fe200078e00ff */
[----:B------:R-:W-:Y:S01]  /*3770*/  PRMT R37, R8, 0x1076, R39 ;  /* 0x0000107608257816 */ /* 0x000fe20000000027 */
[----:B------:R0:W5:Y:S01]  /*3780*/  LDS R35, [R3+0x5c] ;  /* 0x00005c0003237984 */ /* 0x0001620000000800 */
[----:B------:R-:W-:-:S02]  /*3790*/  SHF.R.U32.HI R41, RZ, 0x4, R40 ;  /* 0x00000004ff297819 */ /* 0x000fc40000011628 */
[----:B------:R-:W-:Y:S02]  /*37a0*/  LOP3.LUT R38, R38, 0xf0f0f0f0, RZ, 0xc0, !PT ;  /* 0xf0f0f0f026267812 */ /* 0x000fe400078ec0ff */
[----:B-1----:R-:W-:Y:S02]  /*37b0*/  LOP3.LUT R29, R37, R29, RZ, 0x3c, !PT ;  /* 0x0000001d251d7212 */ /* 0x002fe400078e3cff */
[----:B------:R-:W-:Y:S01]  /*37c0*/  LOP3.LUT R40, R38, 0xf0f0f0f, R41, 0xf8, !PT ;  /* 0x0f0f0f0f26287812 */ /* 0x000fe200078ef829 */
[----:B0-----:R-:W-:Y:S01]  /*37d0*/  VIADD R3, R3, 0x80 ;  /* 0x0000008003037836 */ /* 0x001fe20000000000 */
[----:B------:R-:W-:Y:S02]  /*37e0*/  LOP3.LUT R31, R31, R26, RZ, 0x3c, !PT ;  /* 0x0000001a1f1f7212 */ /* 0x000fe400078e3cff */
[----:B------:R-:W-:Y:S02]  /*37f0*/  LOP3.LUT R41, R29, R17, R16, 0x96, !PT ;  /* 0x000000111d297212 */ /* 0x000fe400078e9610 */
[----:B------:R-:W-:-:S02]  /*3800*/  PRMT R38, R8, 0x5432, R39 ;  /* 0x0000543208267816 */ /* 0x000fc40000000027 */
[C---:B------:R-:W-:Y:S02]  /*3810*/  PRMT R29, R20.reuse, 0x6710, R6 ;  /* 0x00006710141d7816 */ /* 0x040fe40000000006 */
[----:B------:R-:W-:Y:S02]  /*3820*/  PRMT R20, R20, 0x7632, R19 ;  /* 0x0000763214147816 */ /* 0x000fe40000000013 */
[----:B------:R-:W-:Y:S02]  /*3830*/  LOP3.LUT R31, R31, R27, R24, 0x96, !PT ;  /* 0x0000001b1f1f7212 */ /* 0x000fe400078e9618 */
[----:B------:R-:W-:Y:S02]  /*3840*/  LOP3.LUT R41, R41, R38, R39, 0x96, !PT ;  /* 0x0000002629297212 */ /* 0x000fe400078e9627 */
[C---:B------:R-:W-:Y:S02]  /*3850*/  PRMT R19, R40.reuse, 0x6710, R5 ;  /* 0x0000671028137816 */ /* 0x040fe40000000005 */
[----:B------:R-:W-:-:S02]  /*3860*/  PRMT R40, R40, 0x7632, R14 ;  /* 0x0000763228287816 */ /* 0x000fc4000000000e */
[----:B------:R-:W-:Y:S02]  /*3870*/  ISETP.GE.U32.AND P0, PT, R30, 0x7, PT ;  /* 0x000000071e00780c */ /* 0x000fe40003f06070 */
[----:B------:R-:W-:Y:S02]  /*3880*/  LOP3.LUT R14, R31, R33, R28, 0x96, !PT ;  /* 0x000000211f0e7212 */ /* 0x000fe400078e961c */
[----:B------:R-:W-:Y:S02]  /*3890*/  LOP3.LUT R6, R41, R27, R24, 0x96, !PT ;  /* 0x0000001b29067212 */ /* 0x000fe400078e9618 */
[----:B---3--:R-:W-:Y:S02]  /*38a0*/  LOP3.LUT R5, R38, R21, RZ, 0x3c, !PT ;  /* 0x0000001526057212 */ /* 0x008fe400078e3cff */
[----:B------:R-:W-:Y:S02]  /*38b0*/  PRMT R24, R29, 0x1076, R20 ;  /* 0x000010761d187816 */ /* 0x000fe40000000014 */
[----:B------:R-:W-:-:S02]  /*38c0*/  PRMT R21, R19, 0x5432, R40 ;  /* 0x0000543213157816 */ /* 0x000fc40000000028 */
[----:B------:R-:W-:Y:S02]  /*38d0*/  PRMT R28, R19, 0x1076, R40 ;  /* 0x00001076131c7816 */ /* 0x000fe40000000028 */
[----:B------:R-:W-:Y:S02]  /*38e0*/  PRMT R27, R29, 0x5432, R20 ;  /* 0x000054321d1b7816 */ /* 0x000fe40000000014 */
[----:B------:R-:W-:Y:S02]  /*38f0*/  LOP3.LUT R5, R5, R18, R9, 0x96, !PT ;  /* 0x0000001205057212 */ /* 0x000fe400078e9609 */
[----:B--2---:R-:W-:Y:S02]  /*3900*/  LOP3.LUT R25, R21, R25, RZ, 0x3c, !PT ;  /* 0x0000001915197212 */ /* 0x004fe400078e3cff */
[----:B----4-:R-:W-:Y:S02]  /*3910*/  LOP3.LUT R32, R24, R32, RZ, 0x3c, !PT ;  /* 0x0000002018207212 */ /* 0x010fe400078e3cff */
[----:B------:R-:W-:-:S02]  /*3920*/  LOP3.LUT R22, R28, R22, RZ, 0x3c, !PT ;  /* 0x000000161c167212 */ /* 0x000fc400078e3cff */
[----:B-----5:R-:W-:Y:S02]  /*3930*/  LOP3.LUT R34, R27, R34, RZ, 0x3c, !PT ;  /* 0x000000221b227212 */ /* 0x020fe400078e3cff */
[----:B------:R-:W-:Y:S02]  /*3940*/  LOP3.LUT R36, R17, R36, RZ, 0x3c, !PT ;  /* 0x0000002411247212 */ /* 0x000fe400078e3cff */
[----:B------:R-:W-:Y:S02]  /*3950*/  LOP3.LUT R35, R18, R35, RZ, 0x3c, !PT ;  /* 0x0000002312237212 */ /* 0x000fe400078e3cff */
[----:B------:R-:W-:Y:S02]  /*3960*/  LOP3.LUT R5, R5, R37, R8, 0x96, !PT ;  /* 0x0000002505057212 */ /* 0x000fe400078e9608 */
[----:B------:R-:W-:Y:S02]  /*3970*/  LOP3.LUT R25, R25, R38, R39, 0x96, !PT ;  /* 0x0000002619197212 */ /* 0x000fe400078e9627 */
[----:B------:R-:W-:-:S02]  /*3980*/  LOP3.LUT R32, R32, R27, R20, 0x96, !PT ;  /* 0x0000001b20207212 */ /* 0x000fc400078e9614 */
[----:B------:R-:W-:Y:S02]  /*3990*/  LOP3.LUT R8, R22, R37, R8, 0x96, !PT ;  /* 0x0000002516087212 */ /* 0x000fe400078e9608 */
[-CC-:B------:R-:W-:Y:S02]  /*39a0*/  LOP3.LUT R34, R34, R24.reuse, R29.reuse, 0x96, !PT ;  /* 0x0000001822227212 */ /* 0x180fe400078e961d */
[----:B------:R-:W-:Y:S02]  /*39b0*/  LOP3.LUT R36, R36, R24, R29, 0x96, !PT ;  /* 0x0000001824247212 */ /* 0x000fe400078e961d */
[----:B------:R-:W-:Y:S02]  /*39c0*/  LOP3.LUT R35, R35, R27, R20, 0x96, !PT ;  /* 0x0000001b23237212 */ /* 0x000fe400078e9614 */
[-CC-:B------:R-:W-:Y:S02]  /*39d0*/  LOP3.LUT R22, R25, R28.reuse, R19.reuse, 0x96, !PT ;  /* 0x0000001c19167212 */ /* 0x180fe400078e9613 */
[----:B------:R-:W-:-:S02]  /*39e0*/  LOP3.LUT R33, R32, R28, R19, 0x96, !PT ;  /* 0x0000001c20217212 */ /* 0x000fc400078e9613 */
[-CC-:B------:R-:W-:Y:S02]  /*39f0*/  LOP3.LUT R24, R8, R21.reuse, R40.reuse, 0x96, !PT ;  /* 0x0000001508187212 */ /* 0x180fe400078e9628 */
[----:B------:R-:W-:Y:S02]  /*3a00*/  LOP3.LUT R5, R5, R26, R23, 0x96, !PT ;  /* 0x0000001a05057212 */ /* 0x000fe400078e9617 */
[----:B------:R-:W-:Y:S02]  /*3a10*/  LOP3.LUT R19, R34, R21, R40, 0x96, !PT ;  /* 0x0000001522137212 */ /* 0x000fe400078e9628 */
[----:B------:R-:W-:Y:S02]  /*3a20*/  LOP3.LUT R9, R36, R18, R9, 0x96, !PT ;  /* 0x0000001224097212 */ /* 0x000fe400078e9609 */
[----:B------:R-:W-:Y:S01]  /*3a30*/  LOP3.LUT R8, R35, R17, R16, 0x96, !PT ;  /* 0x0000001123087212 */ /* 0x000fe200078e9610 */
[----:B------:R-:W-:Y:S06]  /*3a40*/  @!P0 BRA `(.L_x_7) ;  /* 0xffffffd400d08947 */ /* 0x000fec000383ffff */
[C-C-:B------:R-:W-:Y:S01]  /*3a50*/  LOP3.LUT R3, R33.reuse, R24, R11.reuse, 0x96, !PT ;  /* 0x0000001821037212 */ /* 0x140fe200078e960b */
[----:B------:R-:W0:Y:S01]  /*3a60*/  LDCU UR6, c[0x0][0x370] ;  /* 0x00006e00ff0677ac */ /* 0x000e220008000800 */
[--C-:B------:R-:W-:Y:S02]  /*3a70*/  LOP3.LUT R33, R33, R15, R10.reuse, 0x96, !PT ;  /* 0x0000000f21217212 */ /* 0x100fe400078e960a */
[C---:B------:R-:W-:Y:S01]  /*3a80*/  LOP3.LUT R16, R9.reuse, R3, RZ, 0x3c, !PT ;  /* 0x0000000309107212 */ /* 0x040fe200078e3cff */
[----:B------:R-:W1:Y:S01]  /*3a90*/  LDCU UR5, c[0x0][0x390] ;  /* 0x00007200ff0577ac */ /* 0x000e620008000800 */
[----:B------:R-:W-:Y:S02]  /*3aa0*/  LOP3.LUT R32, R10, R12, R11, 0x96, !PT ;  /* 0x0000000c0a207212 */ /* 0x000fe400078e960b */
[----:B------:R-:W-:Y:S02]  /*3ab0*/  LOP3.LUT R16, R16, R15, R10, 0x96, !PT ;  /* 0x0000000f10107212 */ /* 0x000fe400078e960a */
[----:B------:R-:W-:-:S02]  /*3ac0*/  LOP3.LUT R15, R9, R6, RZ, 0x3c, !PT ;  /* 0x00000006090f7212 */ /* 0x000fc400078e3cff */
[----:B------:R-:W-:Y:S02]  /*3ad0*/  LOP3.LUT R17, R9, R10, RZ, 0x3c, !PT ;  /* 0x0000000a09117212 */ /* 0x000fe400078e3cff */
[-C--:B------:R-:W-:Y:S02]  /*3ae0*/  LOP3.LUT R36, R15, R33.reuse, R12, 0x60, !PT ;  /* 0x000000210f247212 */ /* 0x080fe400078e600c */
[----:B------:R-:W-:Y:S02]  /*3af0*/  LOP3.LUT R32, R9, R32, R6, 0x96, !PT ;  /* 0x0000002009207212 */ /* 0x000fe400078e9606 */
[----:B------:R-:W-:Y:S02]  /*3b00*/  LOP3.LUT R20, R33, R12, R11, 0x96, !PT ;  /* 0x0000000c21147212 */ /* 0x000fe400078e960b */
[----:B------:R-:W-:Y:S02]  /*3b10*/  LOP3.LUT R15, R15, R33, R12, 0xf6, !PT ;  /* 0x000000210f0f7212 */ /* 0x000fe400078ef60c */
[-C--:B------:R-:W-:Y:S01]  /*3b20*/  LOP3.LUT R29, R16, R3.reuse, R6, 0x96, !PT ;  /* 0x00000003101d7212 */ /* 0x080fe200078e9606 */
[----:B-1----:R-:W-:Y:S01]  /*3b30*/  USHF.R.U32.HI UR5, URZ, 0x1, UR5 ;  /* 0x00000001ff057899 */ /* 0x002fe20008011605 */
[----:B------:R-:W-:-:S02]  /*3b40*/  LOP3.LUT R18, R17, R3, R20, 0xf6, !PT ;  /* 0x0000000311127212 */ /* 0x000fc400078ef614 */
[-C--:B------:R-:W-:Y:S02]  /*3b50*/  LOP3.LUT R31, R32, R3.reuse, RZ, 0x3c, !PT ;  /* 0x00000003201f7212 */ /* 0x080fe400078e3cff */
[-C--:B------:R-:W-:Y:S02]  /*3b60*/  LOP3.LUT R34, R16, R3.reuse, R10, 0x96, !PT ;  /* 0x0000000310227212 */ /* 0x080fe400078e960a */
[-C--:B------:R-:W-:Y:S02]  /*3b70*/  LOP3.LUT R23, R15, R32.reuse, R16, 0x78, !PT ;  /* 0x000000200f177212 */ /* 0x080fe400078e7810 */
[----:B------:R-:W-:Y:S02]  /*3b80*/  LOP3.LUT R24, R29, R32, R11, 0x60, !PT ;  /* 0x000000201d187212 */ /* 0x000fe400078e600b */
[-C--:B------:R-:W-:Y:S02]  /*3b90*/  LOP3.LUT R21, R11, R3.reuse, R6, 0x60, !PT ;  /* 0x000000030b157212 */ /* 0x080fe400078e6006 */
[----:B------:R-:W-:-:S02]  /*3ba0*/  LOP3.LUT R18, R18, R3, R10, 0xb4, !PT ;  /* 0x0000000312127212 */ /* 0x000fc400078eb40a */
[----:B------:R-:W-:Y:S02]  /*3bb0*/  LOP3.LUT R31, R31, R33, R12, 0x96, !PT ;  /* 0x000000211f1f7212 */ /* 0x000fe400078e960c */
[C---:B------:R-:W-:Y:S02]  /*3bc0*/  LOP3.LUT R15, R34.reuse, R32, R3, 0xf6, !PT ;  /* 0x00000020220f7212 */ /* 0x040fe400078ef603 */
[----:B------:R-:W-:Y:S02]  /*3bd0*/  LOP3.LUT R40, R34, R9, R6, 0x96, !PT ;  /* 0x0000000922287212 */ /* 0x000fe400078e9606 */
[----:B------:R-:W-:Y:S02]  /*3be0*/  LOP3.LUT R23, R23, R24, RZ, 0x3c, !PT ;  /* 0x0000001817177212 */ /* 0x000fe400078e3cff */
[----:B------:R-:W-:Y:S02]  /*3bf0*/  LOP3.LUT R15, R36, R21, R15, 0x96, !PT ;  /* 0x00000015240f7212 */ /* 0x000fe400078e960f */
[----:B------:R-:W-:-:S02]  /*3c00*/  LOP3.LUT R27, R18, R31, R40, 0x78, !PT ;  /* 0x0000001f121b7212 */ /* 0x000fc400078e7828 */
[----:B------:R-:W-:Y:S02]  /*3c10*/  LOP3.LUT R25, R23, R31, R40, 0x78, !PT ;  /* 0x0000001f17197212 */ /* 0x000fe400078e7828 */
[----:B------:R-:W-:Y:S02]  /*3c20*/  LOP3.LUT R26, R17, R3, R20, 0x60, !PT ;  /* 0x00000003111a7212 */ /* 0x000fe400078e6014 */
[----:B------:R-:W-:Y:S02]  /*3c30*/  LOP3.LUT R18, R19, R22, R7, 0x96, !PT ;  /* 0x0000001613127212 */ /* 0x000fe400078e9607 */
[--C-:B------:R-:W-:Y:S02]  /*3c40*/  LOP3.LUT R17, R20, R9, R3.reuse, 0xf6, !PT ;  /* 0x0000000914117212 */ /* 0x100fe400078ef603 */
[----:B------:R-:W-:Y:S02]  /*3c50*/  LOP3.LUT R35, R34, R32, R3, 0x60, !PT ;  /* 0x0000002022237212 */ /* 0x000fe400078e6003 */
[----:B------:R-:W-:-:S02]  /*3c60*/  LOP3.LUT R24, R15, R24, RZ, 0x3c, !PT ;  /* 0x000000180f187212 */ /* 0x000fc400078e3cff */
[----:B------:R-:W-:Y:S02]  /*3c70*/  LOP3.LUT R23, R25, R27, R36, 0x60, !PT ;  /* 0x0000001b19177212 */ /* 0x000fe400078e6024 */
[----:B------:R-:W-:Y:S02]  /*3c80*/  LOP3.LUT R21, R8, R18, RZ, 0x3c, !PT ;  /* 0x0000001208157212 */ /* 0x000fe400078e3cff */
[----:B------:R-:W-:Y:S02]  /*3c90*/  LOP3.LUT R35, R35, R17, R26, 0x96, !PT ;  /* 0x0000001123237212 */ /* 0x000fe400078e961a */
[----:B------:R-:W-:Y:S02]  /*3ca0*/  LOP3.LUT R22, R23, R24, RZ, 0x3c, !PT ;  /* 0x0000001817167212 */ /* 0x000fe400078e3cff */
[----:B------:R-:W-:Y:S02]  /*3cb0*/  LOP3.LUT R17, R19, R13, R4, 0x96, !PT ;  /* 0x0000000d13117212 */ /* 0x000fe400078e9604 */
[----:B------:R-:W-:-:S02]  /*3cc0*/  LOP3.LUT R19, R4, R14, R7, 0x96, !PT ;  /* 0x0000000e04137212 */ /* 0x000fc400078e9607 */
[--C-:B------:R-:W-:Y:S02]  /*3cd0*/  LOP3.LUT R21, R21, R13, R4.reuse, 0x96, !PT ;  /* 0x0000000d15157212 */ /* 0x100fe400078e9604 */
[----:B------:R-:W-:Y:S02]  /*3ce0*/  LOP3.LUT R26, R22, R27, R35, 0x60, !PT ;  /* 0x0000001b161a7212 */ /* 0x000fe400078e6023 */
[C---:B------:R-:W-:Y:S02]  /*3cf0*/  LOP3.LUT R28, R8.reuse, R4, RZ, 0x3c, !PT ;  /* 0x00000004081c7212 */ /* 0x040fe400078e3cff */
[----:B------:R-:W-:Y:S02]  /*3d00*/  LOP3.LUT R15, R17, R14, R7, 0x96, !PT ;  /* 0x0000000e110f7212 */ /* 0x000fe400078e9607 */
[----:B------:R-:W-:Y:S02]  /*3d10*/  LOP3.LUT R19, R8, R19, R5, 0x96, !PT ;  /* 0x0000001308137212 */ /* 0x000fe400078e9605 */
[----:B------:R-:W-:-:S02]  /*3d20*/  LOP3.LUT R22, R21, R18, R4, 0x96, !PT ;  /* 0x0000001215167212 */ /* 0x000fc400078e9604 */
[----:B------:R-:W-:Y:S02]  /*3d30*/  LOP3.LUT R38, R26, R23, RZ, 0x3c, !PT ;  /* 0x000000171a267212 */ /* 0x000fe400078e3cff */
        /* <DEDUP_REMOVED lines=9> */
[----:B------:R-:W-:Y:S02]  /*3dd0*/  LOP3.LUT R13, R26, R41, R39, 0x60, !PT ;  /* 0x000000291a0d7212 */ /* 0x000fe400078e6027 */
[----:B------:R-:W-:-:S02]  /*3de0*/  LOP3.LUT R35, R8, R5, RZ, 0x3c, !PT ;  /* 0x0000000508237212 */ /* 0x000fc400078e3cff */
[----:B------:R-:W-:Y:S02]  /*3df0*/  LOP3.LUT R42, R42, R41, RZ, 0x3c, !PT ;  /* 0x000000292a2a7212 */ /* 0x000fe400078e3cff */
[----:B------:R-:W-:Y:S02]  /*3e00*/  LOP3.LUT R13, R13, R24, R25, 0x96, !PT ;  /* 0x000000180d0d7212 */ /* 0x000fe400078e9619 */
[CCC-:B------:R-:W-:Y:S02]  /*3e10*/  LOP3.LUT R25, R35.reuse, R17.reuse, R14.reuse, 0x60, !PT ;  /* 0x0000001123197212 */ /* 0x1c0fe400078e600e */
[----:B------:R-:W-:Y:S02]  /*3e20*/  LOP3.LUT R44, R35, R17, R14, 0xf6, !PT ;  /* 0x00000011232c7212 */ /* 0x000fe400078ef60e */
[-CC-:B------:R-:W-:Y:S02]  /*3e30*/  LOP3.LUT R24, R21, R18.reuse, R5.reuse, 0x96, !PT ;  /* 0x0000001215187212 */ /* 0x180fe400078e9605 */
[----:B------:R-:W-:-:S02]  /*3e40*/  LOP3.LUT R35, R7, R18, R5, 0x60, !PT ;  /* 0x0000001207237212 */ /* 0x000fc400078e6005 */
[----:B------:R-:W-:Y:S02]  /*3e50*/  LOP3.LUT R38, R22, R19, R18, 0xf6, !PT ;  /* 0x0000001316267212 */ /* 0x000fe400078ef612 */
[----:B------:R-:W-:Y:S02]  /*3e60*/  LOP3.LUT R37, R13, R42, RZ, 0x3c, !PT ;  /* 0x0000002a0d257212 */ /* 0x000fe400078e3cff */
[----:B------:R-:W-:Y:S02]  /*3e70*/  LOP3.LUT R36, R41, R27, R36, 0x96, !PT ;  /* 0x0000001b29247212 */ /* 0x000fe400078e9624 */
[-C--:B------:R-:W-:Y:S02]  /*3e80*/  LOP3.LUT R44, R44, R19.reuse, R21, 0x78, !PT ;  /* 0x000000132c2c7212 */ /* 0x080fe400078e7815 */
[----:B------:R-:W-:Y:S02]  /*3e90*/  LOP3.LUT R27, R24, R19, R7, 0x60, !PT ;  /* 0x00000013181b7212 */ /* 0x000fe400078e6007 */
[----:B------:R-:W-:-:S02]  /*3ea0*/  LOP3.LUT R38, R25, R35, R38, 0x96, !PT ;  /* 0x0000002319267212 */ /* 0x000fc400078e9626 */
[----:B------:R-:W-:Y:S02]  /*3eb0*/  LOP3.LUT R37, R37, R26, R23, 0x96, !PT ;  /* 0x0000001a25257212 */ /* 0x000fe400078e9617 */
[-C--:B------:R-:W-:Y:S02]  /*3ec0*/  LOP3.LUT R39, R28, R18.reuse, R15, 0xf6, !PT ;  /* 0x000000121c277212 */ /* 0x080fe400078ef60f */
[----:B------:R-:W-:Y:S02]  /*3ed0*/  LOP3.LUT R28, R19, R18, RZ, 0x3c, !PT ;  /* 0x00000012131c7212 */ /* 0x000fe400078e3cff */
[-C--:B------:R-:W-:Y:S02]  /*3ee0*/  LOP3.LUT R35, R44, R27.reuse, RZ, 0x3c, !PT ;  /* 0x0000001b2c237212 */ /* 0x080fe400078e3cff */
        /* <DEDUP_REMOVED lines=8> */
[----:B------:R-:W-:Y:S02]  /*3f70*/  LOP3.LUT R11, R36, R3, R6, 0x60, !PT ;  /* 0x00000003240b7212 */ /* 0x000fe400078e6006 */
[----:B------:R-:W-:Y:S02]  /*3f80*/  LOP3.LUT R29, R42, R29, RZ, 0xc0, !PT ;  /* 0x0000001d2a1d7212 */ /* 0x000fe400078ec0ff */
[----:B------:R-:W-:Y:S02]  /*3f90*/  LOP3.LUT R31, R31, R13, R42, 0x60, !PT ;  /* 0x0000000d1f1f7212 */ /* 0x000fe400078e602a */
[----:B------:R-:W-:Y:S02]  /*3fa0*/  LOP3.LUT R36, R37, R9, R6, 0x60, !PT ;  /* 0x0000000925247212 */ /* 0x000fe400078e6006 */
[-CC-:B------:R-:W-:Y:S02]  /*3fb0*/  LOP3.LUT R6, R38, R28.reuse, R33.reuse, 0x78, !PT ;  /* 0x0000001c26067212 */ /* 0x180fe400078e7821 */
[----:B------:R-:W-:-:S02]  /*3fc0*/  LOP3.LUT R42, R35, R28, R33, 0x78, !PT ;  /* 0x0000001c232a7212 */ /* 0x000fc400078e7821 */
[----:B------:R-:W-:Y:S02]  /*3fd0*/  LOP3.LUT R34, R34, R26, R23, 0x60, !PT ;  /* 0x0000001a22227212 */ /* 0x000fe400078e6017 */
[----:B------:R-:W-:Y:S02]  /*3fe0*/  LOP3.LUT R38, R42, R6, R25, 0x60, !PT ;  /* 0x000000062a267212 */ /* 0x000fe400078e6019 */
[----:B------:R-:W-:Y:S02]  /*3ff0*/  LOP3.LUT R34, R41, R34, RZ, 0x3c, !PT ;  /* 0x0000002229227212 */ /* 0x000fe400078e3cff */
[----:B------:R-:W-:Y:S02]  /*4000*/  LOP3.LUT R35, R36, R41, RZ, 0x3c, !PT ;  /* 0x0000002924237212 */ /* 0x000fe400078e3cff */
[----:B------:R-:W-:Y:S02]  /*4010*/  LOP3.LUT R41, R38, R27, RZ, 0x3c, !PT ;  /* 0x0000001b26297212 */ /* 0x000fe400078e3cff */
[----:B------:R-:W-:-:S02]  /*4020*/  LOP3.LUT R36, R39, R23, R32, 0x78, !PT ;  /* 0x0000001727247212 */ /* 0x000fc400078e7820 */
[----:B------:R-:W-:Y:S02]  /*4030*/  LOP3.LUT R41, R41, R6, R30, 0x60, !PT ;  /* 0x0000000629297212 */ /* 0x000fe400078e601e */
[----:B------:R-:W-:Y:S02]  /*4040*/  LOP3.LUT R37, R40, R23, R32, 0x78, !PT ;  /* 0x0000001728257212 */ /* 0x000fe400078e7820 */
[----:B------:R-:W-:Y:S02]  /*4050*/  LOP3.LUT R39, R41, R38, RZ, 0x3c, !PT ;  /* 0x0000002629277212 */ /* 0x000fe400078e3cff */
[-CC-:B------:R-:W-:Y:S02]  /*4060*/  LOP3.LUT R40, R38, R30.reuse, R25.reuse, 0x96, !PT ;  /* 0x0000001e26287212 */ /* 0x180fe400078e9619 */
[----:B------:R-:W-:Y:S02]  /*4070*/  LOP3.LUT R44, R39, R30, R25, 0x60, !PT ;  /* 0x0000001e272c7212 */ /* 0x000fe400078e6019 */
[----:B------:R-:W-:-:S02]  /*4080*/  LOP3.LUT R39, R27, R40, R42, 0xb8, !PT ;  /* 0x000000281b277212 */ /* 0x000fc400078eb82a */
[--C-:B------:R-:W-:Y:S02]  /*4090*/  LOP3.LUT R38, R41, R30, R25.reuse, 0x96, !PT ;  /* 0x0000001e29267212 */ /* 0x100fe400078e9619 */
[----:B------:R-:W-:Y:S02]  /*40a0*/  LOP3.LUT R30, R39, R44, R40, 0x60, !PT ;  /* 0x0000002c271e7212 */ /* 0x000fe400078e6028 */
[-CC-:B------:R-:W-:Y:S02]  /*40b0*/  LOP3.LUT R40, R44, R6.reuse, R25.reuse, 0x96, !PT ;  /* 0x000000062c287212 */ /* 0x180fe400078e9619 */
[----:B------:R-:W-:Y:S02]  /*40c0*/  LOP3.LUT R30, R30, R27, R42, 0x96, !PT ;  /* 0x0000001b1e1e7212 */ /* 0x000fe400078e962a */
[----:B------:R-:W-:Y:S02]  /*40d0*/  LOP3.LUT R27, R38, R6, R25, 0x96, !PT ;  /* 0x00000006261b7212 */ /* 0x000fe400078e9619 */
[----:B------:R-:W-:-:S02]  /*40e0*/  LOP3.LUT R6, R29, R23, R16, 0x78, !PT ;  /* 0x000000171d067212 */ /* 0x000fc400078e7810 */
[----:B------:R-:W-:Y:S02]  /*40f0*/  LOP3.LUT R25, R27, R44, RZ, 0x3c, !PT ;  /* 0x0000002c1b197212 */ /* 0x000fe400078e3cff */
[----:B------:R-:W-:Y:S02]  /*4100*/  LOP3.LUT R27, R39, R38, RZ, 0x3c, !PT ;  /* 0x00000026271b7212 */ /* 0x000fe400078e3cff */
[-C--:B------:R-:W-:Y:S02]  /*4110*/  LOP3.LUT R11, R11, R23.reuse, R16, 0x78, !PT ;  /* 0x000000170b0b7212 */ /* 0x080fe400078e7810 */
[----:B------:R-:W-:Y:S02]  /*4120*/  LOP3.LUT R43, R26, R23, RZ, 0x3c, !PT ;  /* 0x000000171a2b7212 */ /* 0x000fe400078e3cff */
[-C--:B------:R-:W-:Y:S02]  /*4130*/  LOP3.LUT R16, R27, R19.reuse, R18, 0x60, !PT ;  /* 0x000000131b107212 */ /* 0x080fe400078e6012 */
[----:B------:R-:W-:-:S02]  /*4140*/  LOP3.LUT R27, R25, R19, R7, 0x60, !PT ;  /* 0x00000013191b7212 */ /* 0x000fc400078e6007 */
[C---:B------:R-:W-:Y:S02]  /*4150*/  LOP3.LUT R23, R40.reuse, R7, RZ, 0xc0, !PT ;  /* 0x0000000728177212 */ /* 0x040fe400078ec0ff */
[----:B------:R-:W-:Y:S02]  /*4160*/  LOP3.LUT R24, R25, R24, RZ, 0xc0, !PT ;  /* 0x0000001819187212 */ /* 0x000fe400078ec0ff */
[----:B------:R-:W-:Y:S02]  /*4170*/  LOP3.LUT R40, R40, R18, R5, 0x60, !PT ;  /* 0x0000001228287212 */ /* 0x000fe400078e6005 */
[-CC-:B------:R-:W-:Y:S02]  /*4180*/  LOP3.LUT R7, R27, R38.reuse, R19.reuse, 0x78, !PT ;  /* 0x000000261b077212 */ /* 0x180fe400078e7813 */
[-C--:B------:R-:W-:Y:S02]  /*4190*/  LOP3.LUT R23, R23, R38.reuse, R19, 0x78, !PT ;  /* 0x0000002617177212 */ /* 0x080fe400078e7813 */
[----:B------:R-:W-:-:S02]  /*41a0*/  LOP3.LUT R19, R24, R38, R21, 0x78, !PT ;  /* 0x0000002618137212 */ /* 0x000fc400078e7815 */
[----:B------:R-:W-:Y:S02]  /*41b0*/  LOP3.LUT R21, R40, R38, R21, 0x78, !PT ;  /* 0x0000002628157212 */ /* 0x000fe400078e7815 */
[----:B------:R-:W-:Y:S02]  /*41c0*/  LOP3.LUT R27, R28, R30, R25, 0x60, !PT ;  /* 0x0000001e1c1b7212 */ /* 0x000fe400078e6019 */
[----:B------:R-:W-:Y:S02]  /*41d0*/  LOP3.LUT R28, R20, R13, R26, 0x60, !PT ;  /* 0x0000000d141c7212 */ /* 0x000fe400078e601a */
[CC--:B------:R-:W-:Y:S02]  /*41e0*/  LOP3.LUT R40, R13.reuse, R3.reuse, R20, 0x60, !PT ;  /* 0x000000030d287212 */ /* 0x0c0fe400078e6014 */
[----:B------:R-:W-:Y:S02]  /*41f0*/  LOP3.LUT R20, R13, R26, RZ, 0x3c, !PT ;  /* 0x0000001a0d147212 */ /* 0x000fe400078e3cff */
[----:B------:R-:W-:-:S02]  /*4200*/  LOP3.LUT R24, R26, R3, R10, 0x60, !PT ;  /* 0x000000031a187212 */ /* 0x000fc400078e600a */
[-C--:B------:R-:W-:Y:S02]  /*4210*/  LOP3.LUT R29, R13, R9.reuse, R10, 0x60, !PT ;  /* 0x000000090d1d7212 */ /* 0x080fe400078e600a */
[--C-:B------:R-:W-:Y:S02]  /*4220*/  LOP3.LUT R32, R43, R32, R3.reuse, 0x60, !PT ;  /* 0x000000202b207212 */ /* 0x100fe400078e6003 */
[-CC-:B------:R-:W-:Y:S02]  /*4230*/  LOP3.LUT R10, R28, R26.reuse, R3.reuse, 0x78, !PT ;  /* 0x0000001a1c0a7212 */ /* 0x180fe400078e7803 */
[----:B------:R-:W-:Y:S02]  /*4240*/  LOP3.LUT R13, R40, R26, R3, 0x78, !PT ;  /* 0x0000001a280d7212 */ /* 0x000fe400078e7803 */
[----:B------:R-:W-:Y:S02]  /*4250*/  LOP3.LUT R33, R33, R30, R25, 0x60, !PT ;  /* 0x0000001e21217212 */ /* 0x000fe400078e6019 */
[----:B------:R-:W-:-:S02]  /*4260*/  LOP3.LUT R3, R20, R9, R3, 0x60, !PT ;  /* 0x0000000914037212 */ /* 0x000fc400078e6003 */
[C---:B------:R-:W-:Y:S02]  /*4270*/  LOP3.LUT R25, R30.reuse, R25, RZ, 0x3c, !PT ;  /* 0x000000191e197212 */ /* 0x040fe400078e3cff */
[----:B------:R-:W-:Y:S02]  /*4280*/  LOP3.LUT R20, R15, R30, R39, 0x60, !PT ;  /* 0x0000001e0f147212 */ /* 0x000fe400078e6027 */
[C---:B------:R-:W-:Y:S02]  /*4290*/  LOP3.LUT R15, R30.reuse, R18, R15, 0x60, !PT ;  /* 0x000000121e0f7212 */ /* 0x040fe400078e600f */
[-C--:B------:R-:W-:Y:S02]  /*42a0*/  LOP3.LUT R9, R30, R39.reuse, RZ, 0x3c, !PT ;  /* 0x000000271e097212 */ /* 0x080fe400078e3cff */
[----:B------:R-:W-:Y:S02]  /*42b0*/  LOP3.LUT R22, R22, R39, R38, 0x60, !PT ;  /* 0x0000002716167212 */ /* 0x000fe400078e6026 */
[----:B------:R-:W-:-:S02]  /*42c0*/  LOP3.LUT R30, R30, R8, R4, 0x60, !PT ;  /* 0x000000081e1e7212 */ /* 0x000fc400078e6004 */
[-C--:B------:R-:W-:Y:S02]  /*42d0*/  LOP3.LUT R25, R25, R39.reuse, R38, 0x96, !PT ;  /* 0x0000002719197212 */ /* 0x080fe400078e9626 */
[----:B------:R-:W-:Y:S02]  /*42e0*/  LOP3.LUT R4, R39, R18, R4, 0x60, !PT ;  /* 0x0000001227047212 */ /* 0x000fe400078e6004 */
[-CC-:B------:R-:W-:Y:S02]  /*42f0*/  LOP3.LUT R20, R20, R39.reuse, R18.reuse, 0x78, !PT ;  /* 0x0000002714147212 */ /* 0x180fe400078e7812 */
[--C-:B------:R-:W-:Y:S02]  /*4300*/  LOP3.LUT R39, R15, R39, R18.reuse, 0x78, !PT ;  /* 0x000000270f277212 */ /* 0x100fe400078e7812 */
[----:B------:R-:W-:Y:S02]  /*4310*/  LOP3.LUT R18, R9, R8, R18, 0x60, !PT ;  /* 0x0000000809127212 */ /* 0x000fe400078e6012 */
[----:B------:R-:W-:-:S02]  /*4320*/  LOP3.LUT R16, R27, R16, RZ, 0x3c, !PT ;  /* 0x000000101b107212 */ /* 0x000fc400078e3cff */
[----:B------:R-:W-:Y:S02]  /*4330*/  LOP3.LUT R22, R33, R22, RZ, 0x3c, !PT ;  /* 0x0000001621167212 */ /* 0x000fe400078e3cff */
[----:B------:R-:W-:Y:S02]  /*4340*/  LOP3.LUT R26, R25, R8, R5, 0x60, !PT ;  /* 0x00000008191a7212 */ /* 0x000fe400078e6005 */
[----:B------:R-:W-:Y:S02]  /*4350*/  LOP3.LUT R15, R39, R18, R4, 0x96, !PT ;  /* 0x00000012270f7212 */ /* 0x000fe400078e9604 */
[----:B------:R-:W-:Y:S02]  /*4360*/  LOP3.LUT R14, R25, R17, R14, 0x60, !PT ;  /* 0x00000011190e7212 */ /* 0x000fe400078e600e */
[-C--:B------:R-:W-:Y:S02]  /*4370*/  LOP3.LUT R5, R20, R16.reuse, RZ, 0x3c, !PT ;  /* 0x0000001014057212 */ /* 0x080fe400078e3cff */
[----:B------:R-:W-:-:S02]  /*4380*/  LOP3.LUT R8, R23, R16, RZ, 0x3c, !PT ;  /* 0x0000001017087212 */ /* 0x000fc400078e3cff */
[----:B------:R-:W-:Y:S02]  /*4390*/  LOP3.LUT R18, R21, R22, RZ, 0x3c, !PT ;  /* 0x0000001615127212 */ /* 0x000fe400078e3cff */
[----:B------:R-:W-:Y:S02]  /*43a0*/  LOP3.LUT R32, R31, R32, RZ, 0x3c, !PT ;  /* 0x000000201f207212 */ /* 0x000fe400078e3cff */
[----:B------:R-:W-:Y:S02]  /*43b0*/  LOP3.LUT R31, R12, R31, RZ, 0x3c, !PT ;  /* 0x0000001f0c1f7212 */ /* 0x000fe400078e3cff */
[----:B------:R-:W-:Y:S02]  /*43c0*/  LOP3.LUT R3, R13, R3, R24, 0x96, !PT ;  /* 0x000000030d037212 */ /* 0x000fe400078e9618 */
[----:B------:R-:W-:Y:S02]  /*43d0*/  LOP3.LUT R20, R14, R27, RZ, 0x3c, !PT ;  /* 0x0000001b0e147212 */ /* 0x000fe400078e3cff */
[----:B------:R-:W-:-:S02]  /*43e0*/  LOP3.LUT R22, R15, R22, RZ, 0x3c, !PT ;  /* 0x000000160f167212 */ /* 0x000fc400078e3cff */
[----:B------:R-:W-:Y:S02]  /*43f0*/  LOP3.LUT R16, R8, R5, R18, 0x96, !PT ;  /* 0x0000000508107212 */ /* 0x000fe400078e9612 */
[-C--:B------:R-:W-:Y:S02]  /*4400*/  LOP3.LUT R10, R10, R32.reuse, RZ, 0x3c, !PT ;  /* 0x000000200a0a7212 */ /* 0x080fe400078e3cff */
[----:B------:R-:W-:Y:S02]  /*4410*/  LOP3.LUT R37, R37, R32, RZ, 0x3c, !PT ;  /* 0x0000002025257212 */ /* 0x000fe400078e3cff */
[----:B------:R-:W-:Y:S02]  /*4420*/  LOP3.LUT R9, R11, R34, RZ, 0x3c, !PT ;  /* 0x000000220b097212 */ /* 0x000fe400078e3cff */
[----:B------:R-:W-:Y:S02]  /*4430*/  LOP3.LUT R11, R31, R36, R29, 0x96, !PT ;  /* 0x000000241f0b7212 */ /* 0x000fe400078e961d */
[----:B------:R-:W-:-:S02]  /*4440*/  LOP3.LUT R17, R3, R34, RZ, 0x3c, !PT ;  /* 0x0000002203117212 */ /* 0x000fc400078e3cff */
[-C--:B------:R-:W-:Y:S02]  /*4450*/  LOP3.LUT R30, R20, R7.reuse, R30, 0x96, !PT ;  /* 0x00000007141e7212 */ /* 0x080fe400078e961e */
[----:B------:R-:W-:Y:S02]  /*4460*/  LOP3.LUT R29, R22, R7, RZ, 0x3c, !PT ;  /* 0x00000007161d7212 */ /* 0x000fe400078e3cff */
[----:B------:R-:W-:Y:S02]  /*4470*/  LOP3.LUT R12, R16, R39, R7, 0x96, !PT ;  /* 0x00000027100c7212 */ /* 0x000fe400078e9607 */
[----:B------:R-:W-:Y:S02]  /*4480*/  LOP3.LUT R15, R37, R10, R9, 0x96, !PT ;  /* 0x0000000a250f7212 */ /* 0x000fe400078e9609 */
[----:B------:R-:W-:Y:S02]  /*4490*/  LOP3.LUT R7, R6, R35, RZ, 0x3c, !PT ;  /* 0x0000002306077212 */ /* 0x000fe400078e3cff */
[----:B------:R-:W-:-:S02]  /*44a0*/  LOP3.LUT R3, R10, R17, R31, 0x96, !PT ;  /* 0x000000110a037212 */ /* 0x000fc400078e961f */
[----:B------:R-:W-:Y:S02]  /*44b0*/  LOP3.LUT R14, R17, R36, RZ, 0x3c, !PT ;  /* 0x00000024110e7212 */ /* 0x000fe400078e3cff */
        /* <DEDUP_REMOVED lines=10> */
[----:B------:R-:W-:-:S02]  /*4560*/  PRMT R21, R17, 0x5401, R6 ;  /* 0x0000540111157816 */ /* 0x000fc40000000006 */
[----:B------:R-:W-:Y:S01]  /*4570*/  PRMT R9, R15, 0x5401, R16 ;  /* 0x000054010f097816 */ /* 0x000fe20000000010 */
[----:B------:R-:W-:Y:S01]  /*4580*/  IMAD.SHL.U32 R4, R4, 0x10, RZ ;  /* 0x0000001004047824 */ /* 0x000fe200078e00ff */
[----:B------:R-:W-:Y:S01]  /*4590*/  PRMT R8, R13, 0x4510, R10 ;  /* 0x000045100d087816 */ /* 0x000fe2000000000a */
[----:B------:R-:W-:Y:S01]  /*45a0*/  IMAD.SHL.U32 R23, R21, 0x10, RZ ;  /* 0x0000001015177824 */ /* 0x000fe200078e00ff */
[----:B------:R-:W-:Y:S01]  /*45b0*/  LOP3.LUT R19, R19, R33, RZ, 0x3c, !PT ;  /* 0x0000002113137212 */ /* 0x000fe200078e3cff */
[----:B------:R-:W-:Y:S01]  /*45c0*/  IMAD.SHL.U32 R21, R9, 0x10, RZ ;  /* 0x0000001009157824 */ /* 0x000fe200078e00ff */
[----:B------:R-:W-:Y:S02]  /*45d0*/  SHF.R.U32.HI R9, RZ, 0x4, R8 ;  /* 0x00000004ff097819 */ /* 0x000fe40000011608 */
[----:B------:R-:W-:Y:S02]  /*45e0*/  LOP3.LUT R8, R4, 0xf0f0f0f0, RZ, 0xc0, !PT ;  /* 0xf0f0f0f004087812 */ /* 0x000fe400078ec0ff */
[----:B------:R-:W-:-:S02]  /*45f0*/  LOP3.LUT R20, R5, R22, R20, 0x96, !PT ;  /* 0x0000001605147212 */ /* 0x000fc400078e9614 */
[----:B------:R-:W-:Y:S02]  /*4600*/  LOP3.LUT R4, R19, R5, R18, 0x96, !PT ;  /* 0x0000000513047212 */ /* 0x000fe400078e9612 */
[----:B------:R-:W-:Y:S02]  /*4610*/  LOP3.LUT R19, R8, 0xf0f0f0f, R9, 0xf8, !PT ;  /* 0x0f0f0f0f08137812 */ /* 0x000fe400078ef809 */
[----:B------:R-:W-:Y:S02]  /*4620*/  PRMT R9, R3, 0x5401, R20 ;  /* 0x0000540103097816 */ /* 0x000fe40000000014 */
[----:B------:R-:W-:Y:S02]  /*4630*/  PRMT R26, R17, 0x4510, R6 ;  /* 0x00004510111a7816 */ /* 0x000fe40000000006 */
[----:B------:R-:W-:Y:S01]  /*4640*/  PRMT R22, R15, 0x4510, R16 ;  /* 0x000045100f167816 */ /* 0x000fe20000000010 */
[----:B------:R-:W-:Y:S01]  /*4650*/  IMAD.SHL.U32 R9, R9, 0x10, RZ ;  /* 0x0000001009097824 */ /* 0x000fe200078e00ff */
[----:B------:R-:W-:-:S02]  /*4660*/  PRMT R18, R3, 0x4510, R20 ;  /* 0x0000451003127816 */ /* 0x000fc40000000014 */
[----:B------:R-:W-:Y:S02]  /*4670*/  SHF.R.U32.HI R26, RZ, 0x4, R26 ;  /* 0x00000004ff1a7819 */ /* 0x000fe4000001161a */
[----:B------:R-:W-:Y:S02]  /*4680*/  LOP3.LUT R23, R23, 0xf0f0f0f0, RZ, 0xc0, !PT ;  /* 0xf0f0f0f017177812 */ /* 0x000fe400078ec0ff */
[----:B------:R-:W-:Y:S02]  /*4690*/  SHF.R.U32.HI R22, RZ, 0x4, R22 ;  /* 0x00000004ff167819 */ /* 0x000fe40000011616 */
[----:B------:R-:W-:Y:S02]  /*46a0*/  LOP3.LUT R21, R21, 0xf0f0f0f0, RZ, 0xc0, !PT ;  /* 0xf0f0f0f015157812 */ /* 0x000fe400078ec0ff */
[----:B------:R-:W-:Y:S02]  /*46b0*/  SHF.R.U32.HI R18, RZ, 0x4, R18 ;  /* 0x00000004ff127819 */ /* 0x000fe40000011612 */
[----:B------:R-:W-:-:S02]  /*46c0*/  LOP3.LUT R9, R9, 0xf0f0f0f0, RZ, 0xc0, !PT ;  /* 0xf0f0f0f009097812 */ /* 0x000fc400078ec0ff */
[----:B------:R-:W-:Y:S02]  /*46d0*/  LOP3.LUT R26, R23, 0xf0f0f0f, R26, 0xf8, !PT ;  /* 0x0f0f0f0f171a7812 */ /* 0x000fe400078ef81a */
[----:B------:R-:W-:Y:S02]  /*46e0*/  LOP3.LUT R21, R21, 0xf0f0f0f, R22, 0xf8, !PT ;  /* 0x0f0f0f0f15157812 */ /* 0x000fe400078ef816 */
[----:B------:R-:W-:Y:S02]  /*46f0*/  PRMT R5, R14, 0x5401, R29 ;  /* 0x000054010e057816 */ /* 0x000fe4000000001d */
[----:B------:R-:W-:Y:S02]  /*4700*/  LOP3.LUT R23, R9, 0xf0f0f0f, R18, 0xf8, !PT ;  /* 0x0f0f0f0f09177812 */ /* 0x000fe400078ef812 */
[----:B------:R-:W-:Y:S01]  /*4710*/  PRMT R18, R26, 0x7632, R6 ;  /* 0x000076321a127816 */ /* 0x000fe20000000006 */
[----:B------:R-:W-:Y:S01]  /*4720*/  IMAD.SHL.U32 R5, R5, 0x10, RZ ;  /* 0x0000001005057824 */ /* 0x000fe200078e00ff */
[C---:B------:R-:W-:Y:S01]  /*4730*/  PRMT R13, R19.reuse, 0x6710, R13 ;  /* 0x00006710130d7816 */ /* 0x040fe2000000000d */
[----:B------:R-:W1:Y:S01]  /*4740*/  LDS R6, [R2+0x240] ;  /* 0x0002400002067984 */ /* 0x000e620000000800 */
[----:B------:R-:W-:-:S02]  /*4750*/  PRMT R10, R19, 0x7632, R10 ;  /* 0x00007632130a7816 */ /* 0x000fc4000000000a */
[C---:B------:R-:W-:Y:S01]  /*4760*/  PRMT R15, R21.reuse, 0x6710, R15 ;  /* 0x00006710150f7816 */ /* 0x040fe2000000000f */
[----:B------:R-:W-:Y:S01]  /*4770*/  LDS R19, [R2+0x244] ;  /* 0x0002440002137984 */ /* 0x000fe20000000800 */
[----:B------:R-:W-:Y:S02]  /*4780*/  PRMT R16, R21, 0x7632, R16 ;  /* 0x0000763215107816 */ /* 0x000fe40000000010 */
[----:B------:R-:W-:Y:S01]  /*4790*/  PRMT R8, R14, 0x4510, R29 ;  /* 0x000045100e087816 */ /* 0x000fe2000000001d */
[----:B------:R-:W-:Y:S01]  /*47a0*/  LDS R9, [R2+0x248] ;  /* 0x0002480002097984 */ /* 0x000fe20000000800 */
[----:B------:R-:W-:Y:S02]  /*47b0*/  PRMT R22, R25, 0x5401, R12 ;  /* 0x0000540119167816 */ /* 0x000fe4000000000c */
[----:B------:R-:W-:Y:S01]  /*47c0*/  SHF.R.U32.HI R8, RZ, 0x4, R8 ;  /* 0x00000004ff087819 */ /* 0x000fe20000011608 */
[----:B------:R-:W2:Y:S01]  /*47d0*/  LDS R21, [R2+0x24c] ;  /* 0x00024c0002157984 */ /* 0x000ea20000000800 */
[----:B------:R-:W-:Y:S01]  /*47e0*/  LOP3.LUT R5, R5, 0xf0f0f0f0, RZ, 0xc0, !PT ;  /* 0xf0f0f0f005057812 */ /* 0x000fe200078ec0ff */
[----:B------:R-:W-:Y:S01]  /*47f0*/  IMAD.SHL.U32 R27, R22, 0x10, RZ ;  /* 0x00000010161b7824 */ /* 0x000fe200078e00ff */
[----:B------:R-:W-:Y:S01]  /*4800*/  LOP3.LUT R7, R7, R24, RZ, 0x3c, !PT ;  /* 0x0000001807077212 */ /* 0x000fe200078e3cff */
[----:B------:R-:W3:Y:S01]  /*4810*/  LDS R32, [R2+0x250] ;  /* 0x0002500002207984 */ /* 0x000ee20000000800 */
[----:B------:R-:W-:-:S02]  /*4820*/  LOP3.LUT R22, R5, 0xf0f0f0f, R8, 0xf8, !PT ;  /* 0x0f0f0f0f05167812 */ /* 0x000fc400078ef808 */
[----:B------:R-:W-:Y:S01]  /*4830*/  PRMT R30, R23, 0x6710, R3 ;  /* 0x00006710171e7816 */ /* 0x000fe20000000003 */
[----:B------:R-:W-:Y:S01]  /*4840*/  LDS R34, [R2+0x254] ;  /* 0x0002540002227984 */ /* 0x000fe20000000800 */
[C---:B------:R-:W-:Y:S02]  /*4850*/  PRMT R14, R22.reuse, 0x6710, R14 ;  /* 0x00006710160e7816 */ /* 0x040fe4000000000e */
[----:B------:R-:W-:Y:S01]  /*4860*/  PRMT R29, R22, 0x7632, R29 ;  /* 0x00007632161d7816 */ /* 0x000fe2000000001d */
[----:B------:R-:W4:Y:S01]  /*4870*/  LDS R31, [R2+0x258] ;  /* 0x00025800021f7984 */ /* 0x000f220000000800 */
[----:B------:R-:W-:Y:S02]  /*4880*/  LOP3.LUT R22, R4, R11, RZ, 0x3c, !PT ;  /* 0x0000000b04167212 */ /* 0x000fe400078e3cff */
[----:B------:R-:W-:Y:S01]  /*4890*/  PRMT R8, R26, 0x6710, R17 ;  /* 0x000067101a087816 */ /* 0x000fe20000000011 */
[----:B------:R-:W-:Y:S01]  /*48a0*/  LDS R33, [R2+0x25c] ;  /* 0x00025c0002217984 */ /* 0x000fe20000000800 */
[----:B------:R-:W-:-:S02]  /*48b0*/  PRMT R3, R7, 0x5401, R22 ;  /* 0x0000540107037816 */ /* 0x000fc40000000016 */
[C-C-:B------:R-:W-:Y:S01]  /*48c0*/  PRMT R17, R24.reuse, 0x5401, R11.reuse ;  /* 0x0000540118117816 */ /* 0x140fe2000000000b */
[----:B------:R-:W5:Y:S01]  /*48d0*/  LDS R35, [R2+0x260] ;  /* 0x0002600002237984 */ /* 0x000f620000000800 */
[----:B------:R-:W-:Y:S01]  /*48e0*/  PRMT R28, R25, 0x4510, R12 ;  /* 0x00004510191c7816 */ /* 0x000fe2000000000c */
[----:B------:R-:W-:Y:S01]  /*48f0*/  IMAD.SHL.U32 R3, R3, 0x10, RZ ;  /* 0x0000001003037824 */ /* 0x000fe200078e00ff */
[----:B------:R-:W-:Y:S01]  /*4900*/  PRMT R23, R23, 0x7632, R20 ;  /* 0x0000763217177816 */ /* 0x000fe20000000014 */
[----:B------:R-:W-:Y:S01]  /*4910*/  IMAD.SHL.U32 R17, R17, 0x10, RZ ;  /* 0x0000001011117824 */ /* 0x000fe200078e00ff */
[----:B------:R-:W-:Y:S02]  /*4920*/  PRMT R4, R7, 0x4510, R22 ;  /* 0x0000451007047816 */ /* 0x000fe40000000016 */
[----:B------:R-:W-:Y:S02]  /*4930*/  PRMT R20, R24, 0x4510, R11 ;  /* 0x0000451018147816 */ /* 0x000fe4000000000b */
[----:B------:R-:W-:-:S02]  /*4940*/  SHF.R.U32.HI R28, RZ, 0x4, R28 ;  /* 0x00000004ff1c7819 */ /* 0x000fc4000001161c */
[----:B------:R-:W-:Y:S02]  /*4950*/  LOP3.LUT R5, R27, 0xf0f0f0f0, RZ, 0xc0, !PT ;  /* 0xf0f0f0f01b057812 */ /* 0x000fe400078ec0ff */
[----:B------:R-:W-:Y:S02]  /*4960*/  SHF.R.U32.HI R4, RZ, 0x4, R4 ;  /* 0x00000004ff047819 */ /* 0x000fe40000011604 */
[----:B------:R-:W-:Y:S02]  /*4970*/  LOP3.LUT R3, R3, 0xf0f0f0f0, RZ, 0xc0, !PT ;  /* 0xf0f0f0f003037812 */ /* 0x000fe400078ec0ff */
[----:B------:R-:W-:Y:S02]  /*4980*/  SHF.R.U32.HI R20, RZ, 0x4, R20 ;  /* 0x00000004ff147819 */ /* 0x000fe40000011614 */
[----:B------:R-:W-:Y:S02]  /*4990*/  LOP3.LUT R17, R17, 0xf0f0f0f0, RZ, 0xc0, !PT ;  /* 0xf0f0f0f011117812 */ /* 0x000fe400078ec0ff */
[----:B------:R-:W-:-:S02]  /*49a0*/  LOP3.LUT R5, R5, 0xf0f0f0f, R28, 0xf8, !PT ;  /* 0x0f0f0f0f05057812 */ /* 0x000fc400078ef81c */
[----:B------:R-:W-:Y:S02]  /*49b0*/  LOP3.LUT R3, R3, 0xf0f0f0f, R4, 0xf8, !PT ;  /* 0x0f0f0f0f03037812 */ /* 0x000fe400078ef804 */
[----:B------:R-:W-:Y:S02]  /*49c0*/  LOP3.LUT R17, R17, 0xf0f0f0f, R20, 0xf8, !PT ;  /* 0x0f0f0f0f11117812 */ /* 0x000fe400078ef814 */
[C---:B------:R-:W-:Y:S02]  /*49d0*/  PRMT R25, R5.reuse, 0x6710, R25 ;  /* 0x0000671005197816 */ /* 0x040fe40000000019 */
[----:B------:R-:W-:Y:S02]  /*49e0*/  PRMT R12, R5, 0x7632, R12 ;  /* 0x00007632050c7816 */ /* 0x000fe4000000000c */
[C---:B------:R-:W-:Y:S02]  /*49f0*/  PRMT R27, R3.reuse, 0x6710, R7 ;  /* 0x00006710031b7816 */ /* 0x040fe40000000007 */
[----:B------:R-:W-:-:S02]  /*4a00*/  PRMT R20, R3, 0x7632, R22 ;  /* 0x0000763203147816 */ /* 0x000fc40000000016 */
[C---:B------:R-:W-:Y:S01]  /*4a10*/  PRMT R4, R17.reuse, 0x6710, R24 ;  /* 0x0000671011047816 */ /* 0x040fe20000000018 */
[----:B------:R-:W-:Y:S01]  /*4a20*/  LDS R22, [R2+0x264] ;  /* 0x0002640002167984 */ /* 0x000fe20000000800 */
[C-C-:B------:R-:W-:Y:S02]  /*4a30*/  PRMT R3, R8.reuse, 0x1076, R18.reuse ;  /* 0x0000107608037816 */ /* 0x140fe40000000012 */
[----:B------:R-:W-:Y:S01]  /*4a40*/  PRMT R5, R8, 0x5432, R18 ;  /* 0x0000543208057816 */ /* 0x000fe20000000012 */
[----:B------:R-:W-:Y:S01]  /*4a50*/  LDS R24, [R2+0x268] ;  /* 0x0002680002187984 */ /* 0x000fe20000000800 */
[----:B------:R-:W-:Y:S02]  /*4a60*/  PRMT R11, R17, 0x7632, R11 ;  /* 0x00007632110b7816 */ /* 0x000fe4000000000b */
[----:B------:R-:W-:Y:S01]  /*4a70*/  PRMT R37, R14, 0x1076, R29 ;  /* 0x000010760e257816 */ /* 0x000fe2000000001d */
[----:B------:R-:W-:Y:S01]  /*4a80*/  LDS R17, [R2+0x26c] ;  /* 0x00026c0002117984 */ /* 0x000fe20000000800 */
[----:B------:R-:W-:-:S02]  /*4a90*/  PRMT R36, R30, 0x5432, R23 ;  /* 0x000054321e247816 */ /* 0x000fc40000000017 */
[----:B-1----:R-:W-:Y:S01]  /*4aa0*/  LOP3.LUT R6, R6, R3, R8, 0x96, !PT ;  /* 0x0000000306067212 */ /* 0x002fe200078e9608 */
[----:B------:R-:W1:Y:S01]  /*4ab0*/  LDS R26, [R2+0x270] ;  /* 0x00027000021a7984 */ /* 0x000e620000000800 */
[-CC-:B--2---:R-:W-:Y:S02]  /*4ac0*/  LOP3.LUT R21, R21, R5.reuse, R18.reuse, 0x96, !PT ;  /* 0x0000000515157212 */ /* 0x184fe400078e9612 */
[----:B------:R-:W-:Y:S01]  /*4ad0*/  PRMT R38, R14, 0x5432, R29 ;  /* 0x000054320e267816 */ /* 0x000fe2000000001d */
[----:B------:R-:W-:Y:S01]  /*4ae0*/  LDS R7, [R2+0x274] ;  /* 0x0002740002077984 */ /* 0x000fe20000000800 */
[----:B------:R-:W-:Y:S02]  /*4af0*/  LOP3.LUT R19, R19, R5, R18, 0x96, !PT ;  /* 0x0000000513137212 */ /* 0x000fe400078e9612 */
[----:B------:R-:W-:Y:S01]  /*4b00*/  LOP3.LUT R6, R6, R37, RZ, 0x3c, !PT ;  /* 0x0000002506067212 */ /* 0x000fe200078e3cff */
[----:B------:R-:W2:Y:S01]  /*4b10*/  LDS R28, [R2+0x278] ;  /* 0x00027800021c7984 */ /* 0x000ea20000000800 */
[----:B------:R-:W-:-:S02]  /*4b20*/  LOP3.LUT R21, R21, R36, RZ, 0x3c, !PT ;  /* 0x0000002415157212 */ /* 0x000fc400078e3cff */
[-C--:B------:R-:W-:Y:S02]  /*4b30*/  LOP3.LUT R19, R19, R38.reuse, RZ, 0x3c, !PT ;  /* 0x0000002613137212 */ /* 0x080fe400078e3cff */
[-CC-:B------:R-:W-:Y:S02]  /*4b40*/  LOP3.LUT R6, R6, R38.reuse, R29.reuse, 0x96, !PT ;  /* 0x0000002606067212 */ /* 0x180fe400078e961d */
[----:B------:R-:W-:Y:S02]  /*4b50*/  LOP3.LUT R39, R21, R38, R29, 0x96, !PT ;  /* 0x0000002615277212 */ /* 0x000fe400078e961d */
[----:B------:R-:W-:Y:S02]  /*4b60*/  PRMT R38, R27, 0x1076, R20 ;  /* 0x000010761b267816 */ /* 0x000fe40000000014 */
[----:B------:R-:W-:Y:S02]  /*4b70*/  PRMT R21, R30, 0x1076, R23 ;  /* 0x000010761e157816 */ /* 0x000fe40000000017 */
[----:B------:R-:W-:-:S02]  /*4b80*/  LOP3.LUT R40, R9, R3, R8, 0x96, !PT ;  /* 0x0000000309287212 */ /* 0x000fc400078e9608 */
[--C-:B------:R-:W-:Y:S02]  /*4b90*/  PRMT R29, R27, 0x5432, R20.reuse ;  /* 0x000054321b1d7816 */ /* 0x100fe40000000014 */
[----:B---3--:R-:W-:Y:S02]  /*4ba0*/  LOP3.LUT R32, R38, R32, RZ, 0x3c, !PT ;  /* 0x0000002026207212 */ /* 0x008fe400078e3cff */
[----:B------:R-:W-:Y:S02]  /*4bb0*/  LOP3.LUT R40, R40, R21, RZ, 0x3c, !PT ;  /* 0x0000001528287212 */ /* 0x000fe400078e3cff */
[----:B------:R-:W-:Y:S02]  /*4bc0*/  LOP3.LUT R32, R32, R29, R20, 0x96, !PT ;  /* 0x0000001d20207212 */ /* 0x000fe400078e9614 */
[-CC-:B------:R-:W-:Y:S02]  /*4bd0*/  LOP3.LUT R9, R19, R37.reuse, R14.reuse, 0x96, !PT ;  /* 0x0000002513097212 */ /* 0x180fe400078e960e */
[----:B------:R-:W-:-:S02]  /*4be0*/  LOP3.LUT R19, R40, R37, R14, 0x96, !PT ;  /* 0x0000002528137212 */ /* 0x000fc400078e960e */
[-CC-:B------:R-:W-:Y:S02]  /*4bf0*/  LOP3.LUT R14, R39, R21.reuse, R30.reuse, 0x96, !PT ;  /* 0x00000015270e7212 */ /* 0x180fe400078e961e */
[----:B------:R-:W-:Y:S02]  /*4c00*/  LOP3.LUT R30, R32, R21, R30, 0x96, !PT ;  /* 0x00000015201e7212 */ /* 0x000fe400078e961e */
[----:B------:R-:W-:Y:S02]  /*4c10*/  PRMT R40, R25, 0x1076, R12 ;  /* 0x0000107619287816 */ /* 0x000fe4000000000c */
[----:B----4-:R-:W-:Y:S02]  /*4c20*/  LOP3.LUT R37, R31, R3, R8, 0x96, !PT ;  /* 0x000000031f257212 */ /* 0x010fe400078e9608 */
[----:B------:R-:W-:Y:S02]  /*4c30*/  PRMT R32, R15, 0x1076, R16 ;  /* 0x000010760f207816 */ /* 0x000fe40000000010 */
[----:B------:R-:W-:-:S02]  /*4c40*/  LOP3.LUT R39, R29, R34, RZ, 0x3c, !PT ;  /* 0x000000221d277212 */ /* 0x000fc400078e3cff */
[----:B------:R-:W-:Y:S02]  /*4c50*/  PRMT R21, R25, 0x5432, R12 ;  /* 0x0000543219157816 */ /* 0x000fe4000000000c */
[----:B------:R-:W-:Y:S02]  /*4c60*/  LOP3.LUT R37, R37, R40, RZ, 0x3c, !PT ;  /* 0x0000002825257212 */ /* 0x000fe400078e3cff */
[----:B-----5:R-:W-:Y:S02]  /*4c70*/  LOP3.LUT R35, R32, R35, RZ, 0x3c, !PT ;  /* 0x0000002320237212 */ /* 0x020fe400078e3cff */
[----:B------:R-:W-:Y:S02]  /*4c80*/  LOP3.LUT R34, R33, R5, R18, 0x96, !PT ;  /* 0x0000000521227212 */ /* 0x000fe400078e9612 */
[----:B------:R-:W-:Y:S02]  /*4c90*/  LOP3.LUT R39, R39, R38, R27, 0x96, !PT ;  /* 0x0000002627277212 */ /* 0x000fe400078e961b */
[----:B------:R-:W-:-:S02]  /*4ca0*/  LOP3.LUT R33, R37, R21, R12, 0x96, !PT ;  /* 0x0000001525217212 */ /* 0x000fc400078e960c */
[----:B------:R-:W-:Y:S02]  /*4cb0*/  PRMT R31, R15, 0x5432, R16 ;  /* 0x000054320f1f7816 */ /* 0x000fe40000000010 */
[----:B------:R-:W-:Y:S02]  /*4cc0*/  LOP3.LUT R35, R35, R3, R8, 0x96, !PT ;  /* 0x0000000323237212 */ /* 0x000fe400078e9608 */
[-CC-:B------:R-:W-:Y:S02]  /*4cd0*/  LOP3.LUT R19, R19, R36.reuse, R23.reuse, 0x96, !PT ;  /* 0x0000002413137212 */ /* 0x180fe400078e9617 */
[----:B------:R-:W-:Y:S02]  /*4ce0*/  LOP3.LUT R23, R39, R36, R23, 0x96, !PT ;  /* 0x0000002427177212 */ /* 0x000fe400078e9617 */
[----:B------:R-:W-:Y:S02]  /*4cf0*/  LOP3.LUT R33, R33, R38, R27, 0x96, !PT ;  /* 0x0000002621217212 */ /* 0x000fe400078e961b */
[----:B------:R-:W-:-:S02]  /*4d00*/  LOP3.LUT R36, R34, R21, RZ, 0x3c, !PT ;  /* 0x0000001522247212 */ /* 0x000fc400078e3cff */
[----:B------:R-:W-:Y:S02]  /*4d10*/  LOP3.LUT R27, R35, R31, R16, 0x96, !PT ;  /* 0x0000001f231b7212 */ /* 0x000fe400078e9610 */
[--C-:B------:R-:W-:Y:S02]  /*4d20*/  PRMT R34, R13, 0x1076, R10.reuse ;  /* 0x000010760d227816 */ /* 0x100fe4000000000a */
[----:B------:R-:W-:Y:S02]  /*4d30*/  PRMT R35, R4, 0x1076, R11 ;  /* 0x0000107604237816 */ /* 0x000fe4000000000b */
[-CC-:B------:R-:W-:Y:S02]  /*4d40*/  LOP3.LUT R36, R36, R40.reuse, R25.reuse, 0x96, !PT ;  /* 0x0000002824247212 */ /* 0x180fe400078e9619 */
[----:B------:R-:W-:Y:S02]  /*4d50*/  LOP3.LUT R25, R27, R40, R25, 0x96, !PT ;  /* 0x000000281b197212 */ /* 0x000fe400078e9619 */
[----:B------:R-:W-:-:S02]  /*4d60*/  PRMT R27, R13, 0x5432, R10 ;  /* 0x000054320d1b7816 */ /* 0x000fc4000000000a */
[----:B-1----:R-:W-:Y:S02]  /*4d70*/  LOP3.LUT R26, R34, R26, RZ, 0x3c, !PT ;  /* 0x0000001a221a7212 */ /* 0x002fe400078e3cff */
[----:B------:R-:W-:Y:S02]  /*4d80*/  LOP3.LUT R37, R35, R24, RZ, 0x3c, !PT ;  /* 0x0000001823257212 */ /* 0x000fe400078e3cff */
[----:B--2---:R-:W-:Y:S02]  /*4d90*/  LOP3.LUT R28, R3, R28, RZ, 0x3c, !PT ;  /* 0x0000001c031c7212 */ /* 0x004fe400078e3cff */
[----:B------:R-:W-:Y:S02]  /*4da0*/  PRMT R24, R4, 0x5432, R11 ;  /* 0x0000543204187816 */ /* 0x000fe4000000000b */
[----:B------:R-:W-:Y:S02]  /*4db0*/  LOP3.LUT R26, R26, R27, R10, 0x96, !PT ;  /* 0x0000001b1a1a7212 */ /* 0x000fe400078e960a */
[----:B------:R-:W-:-:S02]  /*4dc0*/  LOP3.LUT R38, R37, R32, R15, 0x96, !PT ;  /* 0x0000002025267212 */ /* 0x000fc400078e960f */
[----:B------:R-:W-:Y:S02]  /*4dd0*/  LOP3.LUT R22, R31, R22, RZ, 0x3c, !PT ;  /* 0x000000161f167212 */ /* 0x000fe400078e3cff */
[----:B------:R-:W-:Y:S02]  /*4de0*/  LOP3.LUT R37, R28, R34, R13, 0x96, !PT ;  /* 0x000000221c257212 */ /* 0x000fe400078e960d */
[----:B------:R-:W-:Y:S02]  /*4df0*/  LOP3.LUT R26, R26, R35, R4, 0x96, !PT ;  /* 0x000000231a1a7212 */ /* 0x000fe400078e9604 */
[----:B------:R-:W-:Y:S02]  /*4e00*/  LOP3.LUT R39, R38, R24, R11, 0x96, !PT ;  /* 0x0000001826277212 */ /* 0x000fe400078e960b */
[-CC-:B------:R-:W-:Y:S02]  /*4e10*/  LOP3.LUT R28, R22, R5.reuse, R18.reuse, 0x96, !PT ;  /* 0x00000005161c7212 */ /* 0x180fe400078e9612 */
[----:B------:R-:W-:-:S02]  /*4e20*/  LOP3.LUT R18, R37, R5, R18, 0x96, !PT ;  /* 0x0000000525127212 */ /* 0x000fc400078e9612 */
[----:B------:R-:W-:Y:S02]  /*4e30*/  LOP3.LUT R22, R26, R39, R6, 0x96, !PT ;  /* 0x000000271a167212 */ /* 0x000fe400078e9606 */
[----:B------:R-:W-:Y:S02]  /*4e40*/  LOP3.LUT R37, R30, R19, RZ, 0x3c, !PT ;  /* 0x000000131e257212 */ /* 0x000fe400078e3cff */
[----:B------:R-:W-:Y:S02]  /*4e50*/  LOP3.LUT R20, R36, R29, R20, 0x96, !PT ;  /* 0x0000001d24147212 */ /* 0x000fe400078e9614 */
[----:B------:R-:W-:Y:S02]  /*4e60*/  LOP3.LUT R29, R24, R17, RZ, 0x3c, !PT ;  /* 0x00000011181d7212 */ /* 0x000fe400078e3cff */
[----:B------:R-:W-:Y:S02]  /*4e70*/  LOP3.LUT R30, R19, R33, R6, 0x96, !PT ;  /* 0x00000021131e7212 */ /* 0x000fe400078e9606 */
[----:B------:R-:W-:-:S02]  /*4e80*/  LOP3.LUT R17, R37, R18, R22, 0x96, !PT ;  /* 0x0000001225117212 */ /* 0x000fc400078e9616 */
[----:B------:R-:W-:Y:S02]  /*4e90*/  LOP3.LUT R28, R28, R32, R15, 0x96, !PT ;  /* 0x000000201c1c7212 */ /* 0x000fe400078e960f */
[----:B------:R-:W-:Y:S02]  /*4ea0*/  LOP3.LUT R16, R29, R31, R16, 0x96, !PT ;  /* 0x0000001f1d107212 */ /* 0x000fe400078e9610 */
[----:B------:R-:W-:Y:S02]  /*4eb0*/  LOP3.LUT R31, R18, R30, R25, 0x96, !PT ;  /* 0x0000001e121f7212 */ /* 0x000fe400078e9619 */
[----:B------:R-:W-:Y:S02]  /*4ec0*/  LOP3.LUT R15, R33, R26, R37, 0x96, !PT ;  /* 0x0000001a210f7212 */ /* 0x000fe400078e9625 */
[----:B------:R-:W-:Y:S02]  /*4ed0*/  LOP3.LUT R29, R17, R22, R19, 0x96, !PT ;  /* 0x00000016111d7212 */ /* 0x000fe400078e9613 */
[----:B------:R-:W-:-:S02]  /*4ee0*/  LOP3.LUT R26, R26, R37, RZ, 0x3c, !PT ;  /* 0x000000251a1a7212 */ /* 0x000fc400078e3cff */
[--C-:B------:R-:W-:Y:S02]  /*4ef0*/  LOP3.LUT R32, R6, R22, R25.reuse, 0x60, !PT ;  /* 0x0000001606207212 */ /* 0x100fe400078e6019 */
[----:B------:R-:W-:Y:S02]  /*4f00*/  LOP3.LUT R37, R15, R18, R25, 0x60, !PT ;  /* 0x000000120f257212 */ /* 0x000fe400078e6019 */
[----:B------:R-:W-:Y:S02]  /*4f10*/  LOP3.LUT R30, R29, R31, R22, 0xf6, !PT ;  /* 0x0000001f1d1e7212 */ /* 0x000fe400078ef616 */
[----:B------:R-:W-:Y:S02]  /*4f20*/  LOP3.LUT R12, R28, R21, R12, 0x96, !PT ;  /* 0x000000151c0c7212 */ /* 0x000fe400078e960c */
[----:B------:R-:W-:Y:S02]  /*4f30*/  LOP3.LUT R4, R16, R35, R4, 0x96, !PT ;  /* 0x0000002310047212 */ /* 0x000fe400078e9604 */
[----:B------:R-:W-:-:S02]  /*4f40*/  LOP3.LUT R41, R37, R32, R30, 0x96, !PT ;  /* 0x0000002025297212 */ /* 0x000fc400078e961e */
[--C-:B------:R-:W-:Y:S01]  /*4f50*/  LOP3.LUT R33, R26, R33, R6.reuse, 0x96, !PT ;  /* 0x000000211a217212 */ /* 0x100fe200078e9606 */
[----:B------:R-:W1:Y:S01]  /*4f60*/  LDS R30, [R2+0x27c] ;  /* 0x00027c00021e7984 */ /* 0x000e620000000800 */
[--C-:B------:R-:W-:Y:S02]  /*4f70*/  LOP3.LUT R16, R15, R18, R25.reuse, 0xf6, !PT ;  /* 0x000000120f107212 */ /* 0x100fe400078ef619 */
[----:B------:R-:W-:Y:S02]  /*4f80*/  LOP3.LUT R32, R17, R22, R25, 0x96, !PT ;  /* 0x0000001611207212 */ /* 0x000fe400078e9619 */
[----:B------:R-:W-:Y:S02]  /*4f90*/  LOP3.LUT R21, R18, R19, RZ, 0x3c, !PT ;  /* 0x0000001312157212 */ /* 0x000fe400078e3cff */
[-C--:B------:R-:W-:Y:S02]  /*4fa0*/  LOP3.LUT R39, R16, R31.reuse, R17, 0x78, !PT ;  /* 0x0000001f10277212 */ /* 0x080fe400078e7811 */
[----:B------:R-:W-:-:S02]  /*4fb0*/  LOP3.LUT R36, R32, R31, R6, 0x60, !PT ;  /* 0x0000001f20247212 */ /* 0x000fc400078e6006 */
[----:B------:R-:W-:Y:S02]  /*4fc0*/  LOP3.LUT R26, R21, R22, R33, 0xf6, !PT ;  /* 0x00000016151a7212 */ /* 0x000fe400078ef621 */
[----:B------:R-:W-:Y:S02]  /*4fd0*/  LOP3.LUT R35, R15, R31, R22, 0x96, !PT ;  /* 0x0000001f0f237212 */ /* 0x000fe400078e9616 */
[----:B------:R-:W-:Y:S02]  /*4fe0*/  LOP3.LUT R16, R29, R18, R25, 0x96, !PT ;  /* 0x000000121d107212 */ /* 0x000fe400078e9619 */
[----:B------:R-:W-:Y:S02]  /*4ff0*/  LOP3.LUT R39, R39, R36, RZ, 0x3c, !PT ;  /* 0x0000002427277212 */ /* 0x000fe400078e3cff */
[----:B------:R-:W-:Y:S02]  /*5000*/  LOP3.LUT R26, R26, R22, R19, 0xb4, !PT ;  /* 0x000000161a1a7212 */ /* 0x000fe400078eb413 */
[----:B------:R-:W-:-:S02]  /*5010*/  LOP3.LUT R39, R39, R35, R16, 0x78, !PT ;  /* 0x0000002327277212 */ /* 0x000fc400078e7810 */
[----:B------:R-:W-:Y:S02]  /*5020*/  LOP3.LUT R38, R26, R35, R16, 0x78, !PT ;  /* 0x000000231a267212 */ /* 0x000fe400078e7810 */
[----:B------:R-:W-:Y:S02]  /*5030*/  LOP3.LUT R36, R41, R36, RZ, 0x3c, !PT ;  /* 0x0000002429247212 */ /* 0x000fe400078e3cff */
[----:B------:R-:W-:Y:S02]  /*5040*/  LOP3.LUT R41, R21, R22, R33, 0x60, !PT ;  /* 0x0000001615297212 */ /* 0x000fe400078e6021 */
[--C-:B------:R-:W-:Y:S02]  /*5050*/  LOP3.LUT R26, R29, R31, R22.reuse, 0x60, !PT ;  /* 0x0000001f1d1a7212 */ /* 0x100fe400078e6016 */
        /* <DEDUP_REMOVED lines=8> */
[-CC-:B------:R-:W-:Y:S02]  /*50e0*/  LOP3.LUT R13, R21, R26.reuse, R37.reuse, 0x96, !PT ;  /* 0x0000001a150d7212 */ /* 0x180fe400078e9625 */
[-CC-:B------:R-:W-:Y:S02]  /*50f0*/  LOP3.LUT R28, R28, R26.reuse, R37.reuse, 0x96, !PT ;  /* 0x0000001a1c1c7212 */ /* 0x180fe400078e9625 */
[----:B------:R-:W-:Y:S02]  /*5100*/  LOP3.LUT R41, R34, R26, R37, 0x60, !PT ;  /* 0x0000001a22297212 */ /* 0x000fe400078e6025 */
[----:B------:R-:W-:Y:S02]  /*5110*/  LOP3.LUT R26, R36, R13, R39, 0xb8, !PT ;  /* 0x0000000d241a7212 */ /* 0x000fe400078eb827 */
[-CC-:B------:R-:W-:Y:S02]  /*5120*/  LOP3.LUT R34, R28, R38.reuse, R37.reuse, 0x96, !PT ;  /* 0x000000261c227212 */ /* 0x180fe400078e9625 */
[----:B------:R-:W-:-:S02]  /*5130*/  LOP3.LUT R37, R41, R38, R37, 0x96, !PT ;  /* 0x0000002629257212 */ /* 0x000fc400078e9625 */
[-C--:B------:R-:W-:Y:S02]  /*5140*/  LOP3.LUT R13, R26, R41.reuse, R13, 0x60, !PT ;  /* 0x000000291a0d7212 */ /* 0x080fe400078e600d */
[----:B------:R-:W-:Y:S02]  /*5150*/  LOP3.LUT R21, R7, R24, R11, 0x96, !PT ;  /* 0x0000001807157212 */ /* 0x000fe400078e960b */
[----:B------:R-:W-:Y:S02]  /*5160*/  LOP3.LUT R34, R34, R41, RZ, 0x3c, !PT ;  /* 0x0000002922227212 */ /* 0x000fe400078e3cff */
[----:B------:R-:W-:Y:S02]  /*5170*/  LOP3.LUT R7, R26, R28, RZ, 0x3c, !PT ;  /* 0x0000001c1a077212 */ /* 0x000fe400078e3cff */
[----:B------:R-:W-:Y:S02]  /*5180*/  LOP3.LUT R11, R37, R6, RZ, 0xc0, !PT ;  /* 0x00000006250b7212 */ /* 0x000fe400078ec0ff */
[----:B------:R-:W-:-:S02]  /*5190*/  LOP3.LUT R39, R13, R36, R39, 0x96, !PT ;  /* 0x000000240d277212 */ /* 0x000fc400078e9627 */
[-C--:B------:R-:W-:Y:S02]  /*51a0*/  LOP3.LUT R24, R34, R31.reuse, R6, 0x60, !PT ;  /* 0x0000001f22187212 */ /* 0x080fe400078e6006 */
[----:B------:R-:W-:Y:S02]  /*51b0*/  LOP3.LUT R13, R7, R31, R22, 0x60, !PT ;  /* 0x0000001f070d7212 */ /* 0x000fe400078e6016 */
[----:B-1----:R-:W-:Y:S02]  /*51c0*/  LOP3.LUT R30, R5, R30, RZ, 0x3c, !PT ;  /* 0x0000001e051e7212 */ /* 0x002fe400078e3cff */
[----:B------:R-:W-:Y:S02]  /*51d0*/  LOP3.LUT R7, R11, R28, R31, 0x78, !PT ;  /* 0x0000001c0b077212 */ /* 0x000fe400078e781f */
[----:B------:R-:W-:Y:S02]  /*51e0*/  LOP3.LUT R5, R16, R39, R34, 0x60, !PT ;  /* 0x0000002710057212 */ /* 0x000fe400078e6022 */
[----:B------:R-:W-:-:S02]  /*51f0*/  LOP3.LUT R11, R34, R32, RZ, 0xc0, !PT ;  /* 0x00000020220b7212 */ /* 0x000fc400078ec0ff */
[----:B------:R-:W-:Y:S02]  /*5200*/  LOP3.LUT R16, R29, R26, R28, 0x60, !PT ;  /* 0x0000001a1d107212 */ /* 0x000fe400078e601c */
[----:B------:R-:W-:Y:S02]  /*5210*/  LOP3.LUT R6, R24, R28, R31, 0x78, !PT ;  /* 0x0000001c18067212 */ /* 0x000fe400078e781f */
[----:B------:R-:W-:Y:S02]  /*5220*/  LOP3.LUT R37, R37, R22, R25, 0x60, !PT ;  /* 0x0000001625257212 */ /* 0x000fe400078e6019 */
[----:B------:R-:W-:Y:S02]  /*5230*/  LOP3.LUT R29, R33, R39, R26, 0x60, !PT ;  /* 0x00000027211d7212 */ /* 0x000fe400078e601a */
[----:B------:R-:W-:Y:S02]  /*5240*/  LOP3.LUT R31, R39, R34, RZ, 0x3c, !PT ;  /* 0x00000022271f7212 */ /* 0x000fe400078e3cff */
[----:B------:R-:W-:-:S02]  /*5250*/  LOP3.LUT R30, R30, R27, R10, 0x96, !PT ;  /* 0x0000001b1e1e7212 */ /* 0x000fc400078e960a */
[----:B------:R-:W-:Y:S02]  /*5260*/  LOP3.LUT R33, R39, R22, R33, 0x60, !PT ;  /* 0x0000001627217212 */ /* 0x000fe400078e6021 */
[----:B------:R-:W-:Y:S02]  /*5270*/  LOP3.LUT R32, R23, R14, RZ, 0x3c, !PT ;  /* 0x0000000e17207212 */ /* 0x000fe400078e3cff */
[----:B------:R-:W-:Y:S02]  /*5280*/  LOP3.LUT R27, R39, R26, RZ, 0x3c, !PT ;  /* 0x0000001a271b7212 */ /* 0x000fe400078e3cff */
[-CC-:B------:R-:W-:Y:S02]  /*5290*/  LOP3.LUT R11, R11, R28.reuse, R17.reuse, 0x78, !PT ;  /* 0x0000001c0b0b7212 */ /* 0x180fe400078e7811 */
[----:B------:R-:W-:Y:S02]  /*52a0*/  LOP3.LUT R17, R37, R28, R17, 0x78, !PT ;  /* 0x0000001c25117212 */ /* 0x000fe400078e7811 */
[----:B------:R-:W-:-:S02]  /*52b0*/  LOP3.LUT R23, R39, R18, R19, 0x60, !PT ;  /* 0x0000001227177212 */ /* 0x000fc400078e6013 */
[----:B------:R-:W-:Y:S02]  /*52c0*/  LOP3.LUT R10, R26, R22, R19, 0x60, !PT ;  /* 0x000000161a0a7212 */ /* 0x000fe400078e6013 */
[-C--:B------:R-:W-:Y:S02]  /*52d0*/  LOP3.LUT R28, R31, R26.reuse, R28, 0x96, !PT ;  /* 0x0000001a1f1c7212 */ /* 0x080fe400078e961c */
[-CC-:B------:R-:W-:Y:S02]  /*52e0*/  LOP3.LUT R29, R29, R26.reuse, R22.reuse, 0x78, !PT ;  /* 0x0000001a1d1d7212 */ /* 0x180fe400078e7816 */
[--C-:B------:R-:W-:Y:S02]  /*52f0*/  LOP3.LUT R19, R33, R26, R22.reuse, 0x78, !PT ;  /* 0x0000001a21137212 */ /* 0x100fe400078e7816 */
[----:B------:R-:W-:Y:S02]  /*5300*/  LOP3.LUT R22, R27, R18, R22, 0x60, !PT ;  /* 0x000000121b167212 */ /* 0x000fe400078e6016 */
[----:B------:R-:W-:-:S02]  /*5310*/  LOP3.LUT R26, R21, R32, RZ, 0x3c, !PT ;  /* 0x00000020151a7212 */ /* 0x000fc400078e3cff */
[----:B------:R-:W-:Y:S02]  /*5320*/  LOP3.LUT R3, R30, R3, R8, 0x96, !PT ;  /* 0x000000031e037212 */ /* 0x000fe400078e9608 */
[--C-:B------:R-:W-:Y:S02]  /*5330*/  LOP3.LUT R27, R21, R4, R9.reuse, 0x96, !PT ;  /* 0x00000004151b7212 */ /* 0x100fe400078e9609 */
[----:B------:R-:W-:Y:S02]  /*5340*/  LOP3.LUT R8, R20, R21, R32, 0x96, !PT ;  /* 0x0000001514087212 */ /* 0x000fe400078e9620 */
[----:B------:R-:W-:Y:S02]  /*5350*/  LOP3.LUT R24, R35, R39, R34, 0x60, !PT ;  /* 0x0000002723187212 */ /* 0x000fe400078e6022 */
[-CC-:B------:R-:W-:Y:S02]  /*5360*/  LOP3.LUT R4, R26, R20.reuse, R9.reuse, 0x96, !PT ;  /* 0x000000141a047212 */ /* 0x180fe400078e9609 */
[----:B------:R-:W-:-:S02]  /*5370*/  LOP3.LUT R21, R14, R20, R9, 0x96, !PT ;  /* 0x000000140e157212 */ /* 0x000fc400078e9609 */
[----:B------:R-:W-:Y:S02]  /*5380*/  LOP3.LUT R20, R32, R3, R27, 0x96, !PT ;  /* 0x0000000320147212 */ /* 0x000fe400078e961b */
[C---:B------:R-:W-:Y:S02]  /*5390*/  LOP3.LUT R30, R24.reuse, R13, RZ, 0x3c, !PT ;  /* 0x0000000d181e7212 */ /* 0x040fe400078e3cff */
[----:B------:R-:W-:Y:S02]  /*53a0*/  LOP3.LUT R31, R24, R28, R15, 0x78, !PT ;  /* 0x0000001c181f7212 */ /* 0x000fe400078e780f */
[----:B------:R-:W-:Y:S02]  /*53b0*/  LOP3.LUT R24, R3, R21, R12, 0x96, !PT ;  /* 0x0000001503187212 */ /* 0x000fe400078e960c */
[----:B------:R-:W-:Y:S02]  /*53c0*/  LOP3.LUT R13, R20, R27, R14, 0x96, !PT ;  /* 0x0000001b140d7212 */ /* 0x000fe400078e960e */
[----:B------:R-:W-:-:S02]  /*53d0*/  LOP3.LUT R32, R28, R18, R25, 0x60, !PT ;  /* 0x000000121c207212 */ /* 0x000fc400078e6019 */
[--C-:B------:R-:W-:Y:S02]  /*53e0*/  LOP3.LUT R26, R9, R27, R12.reuse, 0x60, !PT ;  /* 0x0000001b091a7212 */ /* 0x100fe400078e600c */
[CCC-:B------:R-:W-:Y:S02]  /*53f0*/  LOP3.LUT R25, R8.reuse, R3.reuse, R12.reuse, 0x60, !PT ;  /* 0x0000000308197212 */ /* 0x1c0fe400078e600c */
[----:B------:R-:W-:Y:S02]  /*5400*/  LOP3.LUT R18, R13, R24, R27, 0xf6, !PT ;  /* 0x000000180d127212 */ /* 0x000fe400078ef61b */
[--C-:B------:R-:W-:Y:S02]  /*5410*/  LOP3.LUT R15, R8, R3, R12.reuse, 0xf6, !PT ;  /* 0x00000003080f7212 */ /* 0x100fe400078ef60c */
[----:B------:R-:W-:Y:S02]  /*5420*/  LOP3.LUT R33, R3, R14, RZ, 0x3c, !PT ;  /* 0x0000000e03217212 */ /* 0x000fe400078e3cff */
[----:B------:R-:W-:-:S02]  /*5430*/  LOP3.LUT R21, R20, R27, R12, 0x96, !PT ;  /* 0x0000001b14157212 */ /* 0x000fc400078e960c */
[----:B------:R-:W-:Y:S02]  /*5440*/  LOP3.LUT R37, R25, R26, R18, 0x96, !PT ;  /* 0x0000001a19257212 */ /* 0x000fe400078e9612 */
[-C--:B------:R-:W-:Y:S02]  /*5450*/  LOP3.LUT R35, R15, R24.reuse, R20, 0x78, !PT ;  /* 0x000000180f237212 */ /* 0x080fe400078e7814 */
[----:B------:R-:W-:Y:S02]  /*5460*/  LOP3.LUT R26, R33, R27, R4, 0xf6, !PT ;  /* 0x0000001b211a7212 */ /* 0x000fe400078ef604 */
[-C--:B------:R-:W-:Y:S02]  /*5470*/  LOP3.LUT R28, R21, R24.reuse, R9, 0x60, !PT ;  /* 0x00000018151c7212 */ /* 0x080fe400078e6009 */
[----:B------:R-:W-:Y:S02]  /*5480*/  LOP3.LUT R18, R8, R24, R27, 0x96, !PT ;  /* 0x0000001808127212 */ /* 0x000fe400078e961b */
[----:B------:R-:W-:-:S02]  /*5490*/  LOP3.LUT R15, R13, R3, R12, 0x96, !PT ;  /* 0x000000030d0f7212 */ /* 0x000fc400078e960c */
[----:B------:R-:W-:Y:S02]  /*54a0*/  LOP3.LUT R34, R26, R27, R14, 0xb4, !PT ;  /* 0x0000001b1a227212 */ /* 0x000fe400078eb40e */
[----:B------:R-:W-:Y:S02]  /*54b0*/  LOP3.LUT R35, R35, R28, RZ, 0x3c, !PT ;  /* 0x0000001c23237212 */ /* 0x000fe400078e3cff */
[-C--:B------:R-:W-:Y:S02]  /*54c0*/  LOP3.LUT R26, R29, R30.reuse, RZ, 0x3c, !PT ;  /* 0x0000001e1d1a7212 */ /* 0x080fe400078e3cff */
[----:B------:R-:W-:Y:S02]  /*54d0*/  LOP3.LUT R29, R7, R30, RZ, 0x3c, !PT ;  /* 0x0000001e071d7212 */ /* 0x000fe400078e3cff */
[----:B------:R-:W-:Y:S02]  /*54e0*/  LOP3.LUT R7, R37, R28, RZ, 0x3c, !PT ;  /* 0x0000001c25077212 */ /* 0x000fe400078e3cff */
[----:B------:R-:W-:-:S02]  /*54f0*/  LOP3.LUT R28, R35, R18, R15, 0x78, !PT ;  /* 0x00000012231c7212 */ /* 0x000fc400078e780f */
[----:B------:R-:W-:Y:S02]  /*5500*/  LOP3.LUT R30, R34, R18, R15, 0x78, !PT ;  /* 0x00000012221e7212 */ /* 0x000fe400078e780f */
[----:B------:R-:W-:Y:S02]  /*5510*/  LOP3.LUT R36, R33, R27, R4, 0x60, !PT ;  /* 0x0000001b21247212 */ /* 0x000fe400078e6004 */
[--C-:B------:R-:W-:Y:S02]  /*5520*/  LOP3.LUT R33, R13, R24, R27.reuse, 0x60, !PT ;  /* 0x000000180d217212 */ /* 0x100fe400078e601b */
[----:B------:R-:W-:Y:S02]  /*5530*/  LOP3.LUT R35, R4, R3, R27, 0xf6, !PT ;  /* 0x0000000304237212 */ /* 0x000fe400078ef61b */
[----:B------:R-:W-:Y:S02]  /*5540*/  LOP3.LUT R34, R28, R30, R25, 0x60, !PT ;  /* 0x0000001e1c227212 */ /* 0x000fe400078e6019 */
[----:B------:R-:W-:-:S02]  /*5550*/  LOP3.LUT R16, R5, R16, RZ, 0x3c, !PT ;  /* 0x0000001005107212 */ /* 0x000fc400078e3cff */
[----:B------:R-:W-:Y:S02]  /*5560*/  LOP3.LUT R37, R32, R5, RZ, 0x3c, !PT ;  /* 0x0000000520257212 */ /* 0x000fe400078e3cff */
[----:B------:R-:W-:Y:S02]  /*5570*/  LOP3.LUT R32, R33, R35, R36, 0x96, !PT ;  /* 0x0000002321207212 */ /* 0x000fe400078e9624 */
[----:B------:R-:W-:Y:S02]  /*5580*/  LOP3.LUT R5, R34, R7, RZ, 0x3c, !PT ;  /* 0x0000000722057212 */ /* 0x000fe400078e3cff */
[----:B------:R-:W-:Y:S02]  /*5590*/  LOP3.LUT R33, R19, R22, R10, 0x96, !PT ;  /* 0x0000001613217212 */ /* 0x000fe400078e960a */
[----:B------:R-:W-:Y:S02]  /*55a0*/  LOP3.LUT R5, R5, R30, R32, 0x60, !PT ;  /* 0x0000001e05057212 */ /* 0x000fe400078e6020 */
[----:B------:R-:W-:-:S02]  /*55b0*/  LOP3.LUT R23, R31, R6, R23, 0x96, !PT ;  /* 0x000000061f177212 */ /* 0x000fc400078e9617 */
[-C--:B------:R-:W-:Y:S02]  /*55c0*/  LOP3.LUT R35, R33, R16.reuse, RZ, 0x3c, !PT ;  /* 0x0000001021237212 */ /* 0x080fe400078e3cff */
[----:B------:R-:W-:Y:S02]  /*55d0*/  LOP3.LUT R17, R17, R16, RZ, 0x3c, !PT ;  /* 0x0000001011117212 */ /* 0x000fe400078e3cff */
[--C-:B------:R-:W-:Y:S02]  /*55e0*/  LOP3.LUT R33, R34, R32, R25.reuse, 0x96, !PT ;  /* 0x0000002022217212 */ /* 0x100fe400078e9619 */
[----:B------:R-:W-:Y:S02]  /*55f0*/  LOP3.LUT R34, R5, R34, RZ, 0x3c, !PT ;  /* 0x0000002205227212 */ /* 0x000fe400078e3cff */
[----:B------:R-:W-:Y:S02]  /*5600*/  LOP3.LUT R10, R37, R23, R10, 0x96, !PT ;  /* 0x00000017250a7212 */ /* 0x000fe400078e960a */
[----:B------:R-:W-:-:S02]  /*5610*/  LOP3.LUT R23, R5, R32, R25, 0x96, !PT ;  /* 0x0000002005177212 */ /* 0x000fc400078e9619 */
[----:B------:R-:W-:Y:S02]  /*5620*/  LOP3.LUT R16, R29, R26, R17, 0x96, !PT ;  /* 0x0000001a1d107212 */ /* 0x000fe400078e9611 */
[----:B------:R-:W-:Y:S02]  /*5630*/  LOP3.LUT R34, R34, R32, R25, 0x60, !PT ;  /* 0x0000002022227212 */ /* 0x000fe400078e6019 */
[----:B------:R-:W-:Y:S02]  /*5640*/  LOP3.LUT R22, R7, R33, R28, 0xb8, !PT ;  /* 0x0000002107167212 */ /* 0x000fe400078eb81c */
[----:B------:R-:W-:Y:S02]  /*5650*/  LOP3.LUT R37, R11, R37, RZ, 0x3c, !PT ;  /* 0x000000250b257212 */ /* 0x000fe400078e3cff */
[----:B------:R-:W-:Y:S02]  /*5660*/  LOP3.LUT R5, R26, R35, R31, 0x96, !PT ;  /* 0x000000231a057212 */ /* 0x000fe400078e961f */
[----:B------:R-:W-:-:S02]  /*5670*/  LOP3.LUT R11, R35, R6, RZ, 0x3c, !PT ;  /* 0x00000006230b7212 */ /* 0x000fc400078e3cff */
[----:B------:R-:W-:Y:S02]  /*5680*/  LOP3.LUT R31, R23, R30, R25, 0x96, !PT ;  /* 0x0000001e171f7212 */ /* 0x000fe400078e9619 */
[----:B------:R-:W-:Y:S02]  /*5690*/  LOP3.LUT R6, R16, R19, R6, 0x96, !PT ;  /* 0x0000001310067212 */ /* 0x000fe400078e9606 */
[----:B------:R-:W-:Y:S02]  /*56a0*/  LOP3.LUT R29, R17, R29, RZ, 0x3c, !PT ;  /* 0x0000001d111d7212 */ /* 0x000fe400078e3cff */
[----:B------:R-:W-:Y:S02]  /*56b0*/  LOP3.LUT R19, R26, R17, RZ, 0x3c, !PT ;  /* 0x000000111a137212 */ /* 0x000fe400078e3cff */
[----:B------:R-:W-:Y:S02]  /*56c0*/  LOP3.LUT R33, R22, R34, R33, 0x60, !PT ;  /* 0x0000002216217212 */ /* 0x000fe400078e6021 */
[----:B------:R-:W-:-:S02]  /*56d0*/  LOP3.LUT R17, R37, R26, R17, 0x96, !PT ;  /* 0x0000001a25117212 */ /* 0x000fc400078e9611 */
[----:B------:R-:W-:Y:S02]  /*56e0*/  LOP3.LUT R26, R31, R34, RZ, 0x3c, !PT ;  /* 0x000000221f1a7212 */ /* 0x000fe400078e3cff */
[----:B------:R-:W-:Y:S02]  /*56f0*/  LOP3.LUT R30, R34, R30, R25, 0x96, !PT ;  /* 0x0000001e221e7212 */ /* 0x000fe400078e9619 */
[----:B------:R-:W-:Y:S02]  /*5700*/  LOP3.LUT R25, R22, R23, RZ, 0x3c, !PT ;  /* 0x0000001716197212 */ /* 0x000fe400078e3cff */
[----:B------:R-:W-:Y:S02]  /*5710*/  LOP3.LUT R33, R33, R7, R28, 0x96, !PT ;  /* 0x0000000721217212 */ /* 0x000fe400078e961c */
[C---:B------:R-:W-:Y:S02]  /*5720*/  LOP3.LUT R21, R26.reuse, R21, RZ, 0xc0, !PT ;  /* 0x000000151a157212 */ /* 0x040fe400078ec0ff */
[----:B------:R-:W-:-:S02]  /*5730*/  LOP3.LUT R32, R26, R24, R9, 0x60, !PT ;  /* 0x000000181a207212 */ /* 0x000fc400078e6009 */
[----:B------:R-:W-:Y:S02]  /*5740*/  LOP3.LUT R31, R30, R9, RZ, 0xc0, !PT ;  /* 0x000000091e1f7212 */ /* 0x000fe400078ec0ff */
[----:B------:R-:W-:Y:S02]  /*5750*/  LOP3.LUT R9, R25, R24, R27, 0x60, !PT ;  /* 0x0000001819097212 */ /* 0x000fe400078e601b */
[----:B------:R-:W-:Y:S02]  /*5760*/  LOP3.LUT R28, R18, R33, R26, 0x60, !PT ;  /* 0x00000021121c7212 */ /* 0x000fe400078e601a */
[----:B------:R-:W-:Y:S02]  /*5770*/  LOP3.LUT R30, R30, R27, R12, 0x60, !PT ;  /* 0x0000001b1e1e7212 */ /* 0x000fe400078e600c */
[----:B------:R-:W-:Y:S02]  /*5780*/  LOP3.LUT R18, R15, R33, R26, 0x60, !PT ;  /* 0x000000210f127212 */ /* 0x000fe400078e601a */
[----:B------:R-:W-:-:S02]  /*5790*/  LOP3.LUT R25, R13, R22, R23, 0x60, !PT ;  /* 0x000000160d197212 */ /* 0x000fc400078e6017 */
[----:B------:R-:W-:Y:S02]  /*57a0*/  LOP3.LUT R26, R33, R26, RZ, 0x3c, !PT ;  /* 0x0000001a211a7212 */ /* 0x000fe400078e3cff */
[----:B------:R-:W-:Y:S02]  /*57b0*/  LOP3.LUT R15, R21, R23, R20, 0x78, !PT ;  /* 0x00000017150f7212 */ /* 0x000fe400078e7814 */
[----:B------:R-:W-:Y:S02]  /*57c0*/  LOP3.LUT R13, R4, R33, R22, 0x60, !PT ;  /* 0x00000021040d7212 */ /* 0x000fe400078e6016 */
[C---:B------:R-:W-:Y:S02]  /*57d0*/  LOP3.LUT R21, R33.reuse, R27, R4, 0x60, !PT ;  /* 0x0000001b21157212 */ /* 0x040fe400078e6004 */
[----:B------:R-:W-:Y:S02]  /*57e0*/  LOP3.LUT R7, R32, R23, R24, 0x78, !PT ;  /* 0x0000001720077212 */ /* 0x000fe400078e7818 */
[----:B------:R-:W-:-:S02]  /*57f0*/  LOP3.LUT R4, R33, R22, RZ, 0x3c, !PT ;  /* 0x0000001621047212 */ /* 0x000fc400078e3cff */
[-C--:B------:R-:W-:Y:S02]  /*5800*/  LOP3.LUT R24, R31, R23.reuse, R24, 0x78, !PT ;  /* 0x000000171f187212 */ /* 0x080fe400078e7818 */
[----:B------:R-:W-:Y:S02]  /*5810*/  LOP3.LUT R20, R30, R23, R20, 0x78, !PT ;  /* 0x000000171e147212 */ /* 0x000fe400078e7814 */
[-C--:B------:R-:W-:Y:S02]  /*5820*/  LOP3.LUT R23, R26, R22.reuse, R23, 0x96, !PT ;  /* 0x000000161a177212 */ /* 0x080fe400078e9617 */
[----:B------:R-:W-:Y:S02]  /*5830*/  LOP3.LUT R31, R22, R27, R14, 0x60, !PT ;  /* 0x0000001b161f7212 */ /* 0x000fe400078e600e */
[-CC-:B------:R-:W-:Y:S02]  /*5840*/  LOP3.LUT R13, R13, R22.reuse, R27.reuse, 0x78, !PT ;  /* 0x000000160d0d7212 */ /* 0x180fe400078e781b */
[----:B------:R-:W-:-:S02]  /*5850*/  LOP3.LUT R22, R21, R22, R27, 0x78, !PT ;  /* 0x0000001615167212 */ /* 0x000fc400078e781b */
[-C--:B------:R-:W-:Y:S02]  /*5860*/  LOP3.LUT R27, R4, R3.reuse, R27, 0x60, !PT ;  /* 0x00000003041b7212 */ /* 0x080fe400078e601b */
[----:B------:R-:W-:Y:S02]  /*5870*/  LOP3.LUT R33, R33, R3, R14, 0x60, !PT ;  /* 0x0000000321217212 */ /* 0x000fe400078e600e */
[----:B------:R-:W-:Y:S02]  /*5880*/  LOP3.LUT R9, R28, R9, RZ, 0x3c, !PT ;  /* 0x000000091c097212 */ /* 0x000fe400078e3cff */
[----:B------:R-:W-:Y:S02]  /*5890*/  LOP3.LUT R25, R18, R25, RZ, 0x3c, !PT ;  /* 0x0000001912197212 */ /* 0x000fe400078e3cff */
[----:B------:R-:W-:Y:S02]  /*58a0*/  LOP3.LUT R3, R23, R3, R12, 0x60, !PT ;  /* 0x0000000317037212 */ /* 0x000fe400078e600c */
[----:B------:R-:W-:-:S02]  /*58b0*/  LOP3.LUT R4, R22, R27, R31, 0x96, !PT ;  /* 0x0000001b16047212 */ /* 0x000fc400078e961f */
[----:B------:R-:W-:Y:S02]  /*58c0*/  LOP3.LUT R8, R28, R23, R8, 0x78, !PT ;  /* 0x000000171c087212 */ /* 0x000fe400078e7808 */
[-C--:B------:R-:W-:Y:S02]  /*58d0*/  LOP3.LUT R13, R13, R9.reuse, RZ, 0x3c, !PT ;  /* 0x000000090d0d7212 */ /* 0x080fe400078e3cff */
[----:B------:R-:W-:Y:S02]  /*58e0*/  LOP3.LUT R24, R24, R9, RZ, 0x3c, !PT ;  /* 0x0000000918187212 */ /* 0x000fe400078e3cff */
[-C--:B------:R-:W-:Y:S02]  /*58f0*/  LOP3.LUT R20, R20, R25.reuse, RZ, 0x3c, !PT ;  /* 0x0000001914147212 */ /* 0x080fe400078e3cff */
[----:B------:R-:W-:Y:S02]  /*5900*/  LOP3.LUT R18, R3, R18, RZ, 0x3c, !PT ;  /* 0x0000001203127212 */ /* 0x000fe400078e3cff */
[----:B------:R-:W-:-:S02]  /*5910*/  LOP3.LUT R4, R4, R25, RZ, 0x3c, !PT ;  /* 0x0000001904047212 */ /* 0x000fc400078e3cff */
[----:B------:R-:W-:Y:S02]  /*5920*/  LOP3.LUT R3, R8, R7, R33, 0x96, !PT ;  /* 0x0000000708037212 */ /* 0x000fe400078e9621 */
[----:B------:R-:W-:Y:S02]  /*5930*/  LOP3.LUT R9, R24, R13, R20, 0x96, !PT ;  /* 0x0000000d18097212 */ /* 0x000fe400078e9614 */
[----:B------:R-:W-:Y:S02]  /*5940*/  LOP3.LUT R14, R20, R24, RZ, 0x3c, !PT ;  /* 0x00000018140e7212 */ /* 0x000fe400078e3cff */
[C---:B------:R-:W-:Y:S02]  /*5950*/  LOP3.LUT R24, R13.reuse, R4, R8, 0x96, !PT ;  /* 0x000000040d187212 */ /* 0x040fe400078e9608 */
[----:B------:R-:W-:Y:S02]  /*5960*/  LOP3.LUT R3, R18, R3, R31, 0x96, !PT ;  /* 0x0000000312037212 */ /* 0x000fe400078e961f */
[----:B------:R-:W-:-:S02]  /*5970*/  LOP3.LUT R8, R13, R20, RZ, 0x3c, !PT ;  /* 0x000000140d087212 */ /* 0x000fc400078e3cff */
[----:B------:R-:W-:Y:S02]  /*5980*/  LOP3.LUT R18, R15, R18, RZ, 0x3c, !PT ;  /* 0x000000120f127212 */ /* 0x000fe400078e3cff */
[----:B------:R-:W-:Y:S02]  /*5990*/  LOP3.LUT R21, R9, R22, R7, 0x96, !PT ;  /* 0x0000001609157212 */ /* 0x000fe400078e9607 */
[C-C-:B------:R-:W-:Y:S02]  /*59a0*/  PRMT R23, R29.reuse, 0x1405, R14.reuse ;  /* 0x000014051d177816 */ /* 0x140fe4000000000e */
[----:B------:R-:W-:Y:S02]  /*59b0*/  LOP3.LUT R12, R4, R7, RZ, 0x3c, !PT ;  /* 0x00000007040c7212 */ /* 0x000fe400078e3cff */
[----:B------:R-:W-:Y:S01]  /*59c0*/  PRMT R25, R29, 0x514, R14 ;  /* 0x000005141d197816 */ /* 0x000fe2000000000e */
[----:B------:R-:W-:Y:S01]  /*59d0*/  IMAD.SHL.U32 R23, R23, 0x10, RZ ;  /* 0x0000001017177824 */ /* 0x000fe200078e00ff */
[----:B------:R-:W-:-:S02]  /*59e0*/  PRMT R15, R16, 0x1405, R9 ;  /* 0x00001405100f7816 */ /* 0x000fc40000000009 */
[----:B------:R-:W-:Y:S02]  /*59f0*/  PRMT R29, R29, 0x3627, R14 ;  /* 0x000036271d1d7816 */ /* 0x000fe4000000000e */
[--C-:B------:R-:W-:Y:S01]  /*5a00*/  PRMT R4, R19, 0x1405, R8.reuse ;  /* 0x0000140513047816 */ /* 0x100fe20000000008 */
[----:B------:R-:W-:Y:S01]  /*5a10*/  IMAD.SHL.U32 R15, R15, 0x10, RZ ;  /* 0x000000100f0f7824 */ /* 0x000fe200078e00ff */
[C---:B------:R-:W-:Y:S02]  /*5a20*/  PRMT R14, R19.reuse, 0x514, R8 ;  /* 0x00000514130e7816 */ /* 0x040fe40000000008 */
[----:B------:R-:W-:Y:S01]  /*5a30*/  LOP3.LUT R28, R18, R13, R20, 0x96, !PT ;  /* 0x0000000d121c7212 */ /* 0x000fe200078e9614 */
[----:B------:R-:W-:Y:S01]  /*5a40*/  IMAD.SHL.U32 R4, R4, 0x10, RZ ;  /* 0x0000001004047824 */ /* 0x000fe200078e00ff */
[----:B------:R-:W-:Y:S02]  /*5a50*/  PRMT R19, R19, 0x3627, R8 ;  /* 0x0000362713137816 */ /* 0x000fe40000000008 */
[----:B------:R-:W-:-:S02]  /*5a60*/  PRMT R18, R6, 0x1405, R21 ;  /* 0x0000140506127816 */ /* 0x000fc40000000015 */
[----:B------:R-:W-:Y:S02]  /*5a70*/  PRMT R22, R6, 0x514, R21 ;  /* 0x0000051406167816 */ /* 0x000fe40000000015 */
[----:B------:R-:W-:Y:S02]  /*5a80*/  PRMT R30, R16, 0x514, R9 ;  /* 0x00000514101e7816 */ /* 0x000fe40000000009 */
[C-C-:B------:R-:W-:Y:S02]  /*5a90*/  PRMT R7, R11.reuse, 0x1405, R12.reuse ;  /* 0x000014050b077816 */ /* 0x140fe4000000000c */
[----:B------:R-:W-:Y:S02]  /*5aa0*/  PRMT R8, R11, 0x514, R12 ;  /* 0x000005140b087816 */ /* 0x000fe4000000000c */
[----:B------:R-:W-:Y:S01]  /*5ab0*/  PRMT R21, R6, 0x3627, R21 ;  /* 0x0000362706157816 */ /* 0x000fe20000000015 */
[----:B------:R-:W-:Y:S01]  /*5ac0*/  IMAD.SHL.U32 R7, R7, 0x10, RZ ;  /* 0x0000001007077824 */ /* 0x000fe200078e00ff */
[----:B------:R-:W-:-:S02]  /*5ad0*/  PRMT R9, R16, 0x3627, R9 ;  /* 0x0000362710097816 */ /* 0x000fc40000000009 */
[----:B------:R-:W-:Y:S02]  /*5ae0*/  PRMT R12, R11, 0x3627, R12 ;  /* 0x000036270b0c7816 */ /* 0x000fe4000000000c */
[----:B------:R-:W-:Y:S02]  /*5af0*/  LOP3.LUT R6, R25, 0xf0f0f0f0, RZ, 0xc0, !PT ;  /* 0xf0f0f0f019067812 */ /* 0x000fe400078ec0ff */
[C-C-:B------:R-:W-:Y:S01]  /*5b00*/  PRMT R11, R5.reuse, 0x1405, R24.reuse ;  /* 0x00001405050b7816 */ /* 0x140fe20000000018 */
[----:B------:R-:W1:Y:S01]  /*5b10*/  LDS R25, [R2+0x280] ;  /* 0x0002800002197984 */ /* 0x000e620000000800 */
[C-C-:B------:R-:W-:Y:S02]  /*5b20*/  PRMT R13, R5.reuse, 0x514, R24.reuse ;  /* 0x00000514050d7816 */ /* 0x140fe40000000018 */
[----:B------:R-:W-:Y:S01]  /*5b30*/  PRMT R16, R5, 0x3627, R24 ;  /* 0x0000362705107816 */ /* 0x000fe20000000018 */
[----:B------:R-:W-:Y:S01]  /*5b40*/  IMAD.SHL.U32 R11, R11, 0x10, RZ ;  /* 0x000000100b0b7824 */ /* 0x000fe200078e00ff */
[----:B------:R-:W-:-:S02]  /*5b50*/  PRMT R20, R10, 0x1405, R3 ;  /* 0x000014050a147816 */ /* 0x000fc40000000003 */
[--C-:B------:R-:W-:Y:S02]  /*5b60*/  PRMT R27, R10, 0x514, R3.reuse ;  /* 0x000005140a1b7816 */ /* 0x100fe40000000003 */
[----:B------:R-:W-:Y:S01]  /*5b70*/  LOP3.LUT R5, R17, R10, RZ, 0x3c, !PT ;  /* 0x0000000a11057212 */ /* 0x000fe200078e3cff */
[----:B------:R-:W-:Y:S01]  /*5b80*/  IMAD.SHL.U32 R20, R20, 0x10, RZ ;  /* 0x0000001014147824 */ /* 0x000fe200078e00ff */
[----:B------:R-:W-:Y:S02]  /*5b90*/  PRMT R26, R10, 0x3627, R3 ;  /* 0x000036270a1a7816 */ /* 0x000fe40000000003 */
[----:B------:R-:W-:Y:S02]  /*5ba0*/  LOP3.LUT R10, R30, 0xf0f0f0f0, RZ, 0xc0, !PT ;  /* 0xf0f0f0f01e0a7812 */ /* 0x000fe400078ec0ff */
[--C-:B------:R-:W-:Y:S02]  /*5bb0*/  LOP3.LUT R17, R6, 0xf0f0f0f, R29.reuse, 0xf8, !PT ;  /* 0x0f0f0f0f06117812 */ /* 0x100fe400078ef81d */
[----:B------:R-:W-:-:S02]  /*5bc0*/  SHF.R.U32.HI R30, RZ, 0x4, R29 ;  /* 0x00000004ff1e7819 */ /* 0x000fc4000001161d */
[----:B------:R-:W-:Y:S02]  /*5bd0*/  LOP3.LUT R23, R23, 0xf0f0f0f0, RZ, 0xc0, !PT ;  /* 0xf0f0f0f017177812 */ /* 0x000fe400078ec0ff */
[----:B------:R-:W-:Y:S02]  /*5be0*/  SHF.R.U32.HI R6, RZ, 0x4, R9 ;  /* 0x00000004ff067819 */ /* 0x000fe40000011609 */
[----:B------:R-:W-:Y:S02]  /*5bf0*/  LOP3.LUT R15, R15, 0xf0f0f0f0, RZ, 0xc0, !PT ;  /* 0xf0f0f0f00f0f7812 */ /* 0x000fe400078ec0ff */
[----:B------:R-:W-:Y:S02]  /*5c00*/  LOP3.LUT R14, R14, 0xf0f0f0f0, RZ, 0xc0, !PT ;  /* 0xf0f0f0f00e0e7812 */ /* 0x000fe400078ec0ff */
[----:B------:R-:W-:Y:S02]  /*5c10*/  LOP3.LUT R28, R28, R3, RZ, 0x3c, !PT ;  /* 0x000000031c1c7212 */ /* 0x000fe400078e3cff */
[----:B------:R-:W-:-:S02]  /*5c20*/  LOP3.LUT R4, R4, 0xf0f0f0f0, RZ, 0xc0, !PT ;  /* 0xf0f0f0f004047812 */ /* 0x000fc400078ec0ff */
[--C-:B------:R-:W-:Y:S02]  /*5c30*/  SHF.R.U32.HI R3, RZ, 0x4, R19.reuse ;  /* 0x00000004ff037819 */ /* 0x100fe40000011613 */
[----:B------:R-:W-:Y:S02]  /*5c40*/  LOP3.LUT R30, R23, 0xf0f0f0f, R30, 0xf8, !PT ;  /* 0x0f0f0f0f171e7812 */ /* 0x000fe400078ef81e */
[----:B------:R-:W-:Y:S02]  /*5c50*/  LOP3.LUT R29, R15, 0xf0f0f0f, R6, 0xf8, !PT ;  /* 0x0f0f0f0f0f1d7812 */ /* 0x000fe400078ef806 */
[----:B------:R-:W-:Y:S02]  /*5c60*/  LOP3.LUT R23, R14, 0xf0f0f0f, R19, 0xf8, !PT ;  /* 0x0f0f0f0f0e177812 */ /* 0x000fe400078ef813 */
[C-C-:B------:R-:W-:Y:S02]  /*5c70*/  PRMT R14, R5.reuse, 0x1405, R28.reuse ;  /* 0x00001405050e7816 */ /* 0x140fe4000000001c */
[----:B------:R-:W-:-:S02]  /*5c80*/  PRMT R15, R5, 0x514, R28 ;  /* 0x00000514050f7816 */ /* 0x000fc4000000001c */
[----:B------:R-:W-:Y:S01]  /*5c90*/  PRMT R19, R5, 0x3627, R28 ;  /* 0x0000362705137816 */ /* 0x000fe2000000001c */
[----:B------:R-:W-:Y:S01]  /*5ca0*/  IMAD.SHL.U32 R14, R14, 0x10, RZ ;  /* 0x000000100e0e7824 */ /* 0x000fe200078e00ff */
[----:B------:R-:W-:Y:S02]  /*5cb0*/  LOP3.LUT R28, R4, 0xf0f0f0f, R3, 0xf8, !PT ;  /* 0x0f0f0f0f041c7812 */ /* 0x000fe400078ef803 */
[----:B------:R-:W-:Y:S01]  /*5cc0*/  LDS R4, [R2+0x284] ;  /* 0x0002840002047984 */ /* 0x000fe20000000800 */
[----:B------:R-:W-:Y:S02]  /*5cd0*/  LOP3.LUT R10, R10, 0xf0f0f0f, R9, 0xf8, !PT ;  /* 0x0f0f0f0f0a0a7812 */ /* 0x000fe400078ef809 */
[----:B------:R-:W-:Y:S01]  /*5ce0*/  LOP3.LUT R31, R8, 0xf0f0f0f0, RZ, 0xc0, !PT ;  /* 0xf0f0f0f0081f7812 */ /* 0x000fe200078ec0ff */
[----:B------:R-:W2:Y:S01]  /*5cf0*/  LDS R24, [R2+0x288] ;  /* 0x0002880002187984 */ /* 0x000ea20000000800 */
[----:B------:R-:W-:Y:S02]  /*5d00*/  LOP3.LUT R13, R13, 0xf0f0f0f0, RZ, 0xc0, !PT ;  /* 0xf0f0f0f00d0d7812 */ /* 0x000fe400078ec0ff */
[----:B------:R-:W-:Y:S01]  /*5d10*/  LOP3.LUT R32, R22, 0xf0f0f0f0, RZ, 0xc0, !PT ;  /* 0xf0f0f0f016207812 */ /* 0x000fe200078ec0ff */
[----:B------:R-:W3:Y:S01]  /*5d20*/  LDS R6, [R2+0x28c] ;  /* 0x00028c0002067984 */ /* 0x000ee20000000800 */
[----:B------:R-:W-:-:S02]  /*5d30*/  LOP3.LUT R27, R27, 0xf0f0f0f0, RZ, 0xc0, !PT ;  /* 0xf0f0f0f01b1b7812 */ /* 0x000fc400078ec0ff */
[----:B------:R-:W-:Y:S01]  /*5d40*/  LOP3.LUT R31, R31, 0xf0f0f0f, R12, 0xf8, !PT ;  /* 0x0f0f0f0f1f1f7812 */ /* 0x000fe200078ef80c */
[----:B------:R-:W4:Y:S01]  /*5d50*/  LDS R5, [R2+0x290] ;  /* 0x0002900002057984 */ /* 0x000f220000000800 */
[----:B------:R-:W-:Y:S01]  /*5d60*/  LOP3.LUT R22, R13, 0xf0f0f0f, R16, 0xf8, !PT ;  /* 0x0f0f0f0f0d167812 */ /* 0x000fe200078ef810 */
[----:B------:R-:W-:Y:S01]  /*5d70*/  IMAD.SHL.U32 R13, R18, 0x10, RZ ;  /* 0x00000010120d7824 */ /* 0x000fe200078e00ff */
[----:B------:R-:W-:Y:S01]  /*5d80*/  SHF.R.U32.HI R12, RZ, 0x4, R12 ;  /* 0x00000004ff0c7819 */ /* 0x000fe2000001160c */
[----:B------:R-:W-:Y:S01]  /*5d90*/  LDS R3, [R2+0x294] ;  /* 0x0002940002037984 */ /* 0x000fe20000000800 */
[----:B------:R-:W-:Y:S02]  /*5da0*/  LOP3.LUT R7, R7, 0xf0f0f0f0, RZ, 0xc0, !PT ;  /* 0xf0f0f0f007077812 */ /* 0x000fe400078ec0ff */
[----:B------:R-:W-:Y:S01]  /*5db0*/  SHF.R.U32.HI R8, RZ, 0x4, R16 ;  /* 0x00000004ff087819 */ /* 0x000fe20000011610 */
[----:B------:R-:W5:Y:S01]  /*5dc0*/  LDS R9, [R2+0x298] ;  /* 0x0002980002097984 */ /* 0x000f620000000800 */
[----:B------:R-:W-:-:S02]  /*5dd0*/  LOP3.LUT R18, R32, 0xf0f0f0f, R21, 0xf8, !PT ;  /* 0x0f0f0f0f20127812 */ /* 0x000fc400078ef815 */
[----:B------:R-:W-:Y:S02]  /*5de0*/  SHF.R.U32.HI R32, RZ, 0x4, R21 ;  /* 0x00000004ff207819 */ /* 0x000fe40000011615 */
[--C-:B------:R-:W-:Y:S02]  /*5df0*/  LOP3.LUT R16, R27, 0xf0f0f0f, R26.reuse, 0xf8, !PT ;  /* 0x0f0f0f0f1b107812 */ /* 0x100fe400078ef81a */
[----:B------:R-:W-:Y:S02]  /*5e00*/  SHF.R.U32.HI R26, RZ, 0x4, R26 ;  /* 0x00000004ff1a7819 */ /* 0x000fe4000001161a */
[----:B------:R-:W-:Y:S02]  /*5e10*/  LOP3.LUT R21, R20, 0xf0f0f0f0, RZ, 0xc0, !PT ;  /* 0xf0f0f0f014157812 */ /* 0x000fe400078ec0ff */
[----:B------:R-:W-:Y:S02]  /*5e20*/  LOP3.LUT R11, R11, 0xf0f0f0f0, RZ, 0xc0, !PT ;  /* 0xf0f0f0f00b0b7812 */ /* 0x000fe400078ec0ff */
[----:B------:R-:W-:-:S02]  /*5e30*/  LOP3.LUT R20, R7, 0xf0f0f0f, R12, 0xf8, !PT ;  /* 0x0f0f0f0f07147812 */ /* 0x000fc400078ef80c */
[----:B------:R-:W-:Y:S02]  /*5e40*/  LOP3.LUT R13, R13, 0xf0f0f0f0, RZ, 0xc0, !PT ;  /* 0xf0f0f0f00d0d7812 */ /* 0x000fe400078ec0ff */
[----:B------:R-:W-:Y:S02]  /*5e50*/  LOP3.LUT R21, R21, 0xf0f0f0f, R26, 0xf8, !PT ;  /* 0x0f0f0f0f15157812 */ /* 0x000fe400078ef81a */
[----:B------:R-:W-:Y:S02]  /*5e60*/  LOP3.LUT R33, R11, 0xf0f0f0f, R8, 0xf8, !PT ;  /* 0x0f0f0f0f0b217812 */ /* 0x000fe400078ef808 */
[C-C-:B------:R-:W-:Y:S02]  /*5e70*/  PRMT R26, R20.reuse, 0x5410, R31.reuse ;  /* 0x00005410141a7816 */ /* 0x140fe4000000001f */
[----:B------:R-:W-:Y:S02]  /*5e80*/  PRMT R31, R20, 0x7632, R31 ;  /* 0x00007632141f7816 */ /* 0x000fe4000000001f */
[----:B------:R-:W-:-:S02]  /*5e90*/  LOP3.LUT R27, R13, 0xf0f0f0f, R32, 0xf8, !PT ;  /* 0x0f0f0f0f0d1b7812 */ /* 0x000fc400078ef820 */
[----:B------:R-:W-:Y:S02]  /*5ea0*/  LOP3.LUT R20, R15, 0xf0f0f0f0, RZ, 0xc0, !PT ;  /* 0xf0f0f0f00f147812 */ /* 0x000fe400078ec0ff */
[C-C-:B------:R-:W-:Y:S01]  /*5eb0*/  PRMT R11, R28.reuse, 0x5410, R23.reuse ;  /* 0x000054101c0b7816 */ /* 0x140fe20000000017 */
[----:B------:R-:W0:Y:S01]  /*5ec0*/  LDS R15, [R2+0x29c] ;  /* 0x00029c00020f7984 */ /* 0x000e220000000800 */
[----:B------:R-:W-:Y:S02]  /*5ed0*/  PRMT R13, R28, 0x7632, R23 ;  /* 0x000076321c0d7816 */ /* 0x000fe40000000017 */
[----:B------:R-:W-:Y:S02]  /*5ee0*/  PRMT R23, R33, 0x5410, R22 ;  /* 0x0000541021177816 */ /* 0x000fe40000000016 */
[----:B-1----:R-:W-:Y:S02]  /*5ef0*/  LOP3.LUT R28, R26, R25, RZ, 0x3c, !PT ;  /* 0x000000191a1c7212 */ /* 0x002fe400078e3cff */
[----:B------:R-:W-:-:S02]  /*5f00*/  PRMT R7, R30, 0x5410, R17 ;  /* 0x000054101e077816 */ /* 0x000fc40000000011 */
[----:B------:R-:W-:Y:S02]  /*5f10*/  PRMT R8, R30, 0x7632, R17 ;  /* 0x000076321e087816 */ /* 0x000fe40000000011 */
[----:B------:R-:W-:Y:S02]  /*5f20*/  PRMT R17, R33, 0x7632, R22 ;  /* 0x0000763221117816 */ /* 0x000fe40000000016 */
[----:B--2---:R-:W-:Y:S02]  /*5f30*/  LOP3.LUT R23, R23, R24, RZ, 0x3c, !PT ;  /* 0x0000001817177212 */ /* 0x004fe400078e3cff */
[--C-:B------:R-:W-:Y:S02]  /*5f40*/  LOP3.LUT R20, R20, 0xf0f0f0f, R19.reuse, 0xf8, !PT ;  /* 0x0f0f0f0f14147812 */ /* 0x100fe400078ef813 */
[----:B------:R-:W-:Y:S02]  /*5f50*/  SHF.R.U32.HI R22, RZ, 0x1, R28 ;  /* 0x00000001ff167819 */ /* 0x000fe4000001161c */
[----:B------:R-:W-:-:S02]  /*5f60*/  SHF.R.U32.HI R19, RZ, 0x4, R19 ;  /* 0x00000004ff137819 */ /* 0x000fc40000011613 */
[----:B------:R-:W-:Y:S02]  /*5f70*/  LOP3.LUT R14, R14, 0xf0f0f0f0, RZ, 0xc0, !PT ;  /* 0xf0f0f0f00e0e7812 */ /* 0x000fe400078ec0ff */
[----:B------:R-:W-:Y:S02]  /*5f80*/  LOP3.LUT R30, R22, R23, RZ, 0x3c, !PT ;  /* 0x00000017161e7212 */ /* 0x000fe400078e3cff */
[----:B------:R-:W-:Y:S02]  /*5f90*/  LOP3.LUT R19, R14, 0xf0f0f0f, R19, 0xf8, !PT ;  /* 0x0f0f0f0f0e137812 */ /* 0x000fe400078ef813 */
[C-C-:B------:R-:W-:Y:S02]  /*5fa0*/  PRMT R14, R21.reuse, 0x5410, R16.reuse ;  /* 0x00005410150e7816 */ /* 0x140fe40000000010 */
[----:B------:R-:W-:Y:S01]  /*5fb0*/  PRMT R16, R21, 0x7632, R16 ;  /* 0x0000763215107816 */ /* 0x000fe20000000010 */
[----:B------:R-:W-:Y:S01]  /*5fc0*/  IMAD.SHL.U32 R21, R30, 0x2, RZ ;  /* 0x000000021e157824 */ /* 0x000fe200078e00ff */
[----:B------:R-:W-:-:S02]  /*5fd0*/  PRMT R22, R19, 0x5410, R20 ;  /* 0x0000541013167816 */ /* 0x000fc40000000014 */
[----:B------:R-:W-:Y:S02]  /*5fe0*/  LOP3.LUT R31, R31, R4, RZ, 0x3c, !PT ;  /* 0x000000041f1f7212 */ /* 0x000fe400078e3cff */
[----:B------:R-:W-:Y:S02]  /*5ff0*/  LOP3.LUT R25, R23, 0x55555555, R30, 0x78, !PT ;  /* 0x5555555517197812 */ /* 0x000fe400078e781e */
[----:B------:R-:W-:Y:S01]  /*6000*/  PRMT R24, R27, 0x5410, R18 ;  /* 0x000054101b187816 */ /* 0x000fe20000000012 */
[----:B------:R-:W1:Y:S01]  /*6010*/  LDS R23, [R2+0x2a0] ;  /* 0x0002a00002177984 */ /* 0x000e620000000800 */
[----:B---3--:R-:W-:Y:S02]  /*6020*/  LOP3.LUT R6, R17, R6, RZ, 0x3c, !PT ;  /* 0x0000000611067212 */ /* 0x008fe400078e3cff */
[----:B------:R-:W-:Y:S02]  /*6030*/  PRMT R26, R19, 0x7632, R20 ;  /* 0x00007632131a7816 */ /* 0x000fe40000000014 */
[----:B----4-:R-:W-:Y:S01]  /*6040*/  LOP3.LUT R17, R22, R5, RZ, 0x3c, !PT ;  /* 0x0000000516117212 */ /* 0x010fe200078e3cff */
[----:B------:R-:W-:Y:S01]  /*6050*/  LDS R19, [R2+0x2a4] ;  /* 0x0002a40002137984 */ /* 0x000fe20000000800 */
[----:B------:R-:W-:-:S02]  /*6060*/  LOP3.LUT R4, R28, 0xaaaaaaaa, R21, 0x78, !PT ;  /* 0xaaaaaaaa1c047812 */ /* 0x000fc400078e7815 */
[----:B------:R-:W-:Y:S01]  /*6070*/  SHF.R.U32.HI R5, RZ, 0x1, R31 ;  /* 0x00000001ff057819 */ /* 0x000fe2000001161f */
[----:B------:R-:W2:Y:S01]  /*6080*/  LDS R21, [R2+0x2a8] ;  /* 0x0002a80002157984 */ /* 0x000ea20000000800 */
[----:B-----5:R-:W-:Y:S02]  /*6090*/  LOP3.LUT R24, R24, R9, RZ, 0x3c, !PT ;  /* 0x0000000918187212 */ /* 0x020fe400078e3cff */
[----:B------:R-:W-:Y:S01]  /*60a0*/  PRMT R18, R27, 0x7632, R18 ;  /* 0x000076321b127816 */ /* 0x000fe20000000012 */
[----:B------:R-:W-:Y:S01]  /*60b0*/  LDS R9, [R2+0x2ac] ;  /* 0x0002ac0002097984 */ /* 0x000fe20000000800 */
[----:B------:R-:W-:Y:S02]  /*60c0*/  LOP3.LUT R33, R5, R6, RZ, 0x3c, !PT ;  /* 0x0000000605217212 */ /* 0x000fe400078e3cff */
[----:B------:R-:W-:Y:S01]  /*60d0*/  SHF.R.U32.HI R27, RZ, 0x1, R17 ;  /* 0x00000001ff1b7819 */ /* 0x000fe20000011611 */
[----:B------:R-:W3:Y:S01]  /*60e0*/  LDS R22, [R2+0x2b0] ;  /* 0x0002b00002167984 */ /* 0x000ee20000000800 */
[--C-:B------:R-:W-:Y:S01]  /*60f0*/  PRMT R12, R29, 0x5410, R10.reuse ;  /* 0x000054101d0c7816 */ /* 0x100fe2000000000a */
[----:B------:R-:W-:Y:S01]  /*6100*/  IMAD.SHL.U32 R30, R33, 0x2, RZ ;  /* 0x00000002211e7824 */ /* 0x000fe200078e00ff */
[----:B------:R-:W-:Y:S01]  /*6110*/  PRMT R10, R29, 0x7632, R10 ;  /* 0x000076321d0a7816 */ /* 0x000fe2000000000a */
[----:B------:R-:W-:Y:S01]  /*6120*/  LDS R5, [R2+0x2b4] ;  /* 0x0002b40002057984 */ /* 0x000fe20000000800 */
[----:B------:R-:W-:-:S02]  /*6130*/  LOP3.LUT R29, R27, R24, RZ, 0x3c, !PT ;  /* 0x000000181b1d7212 */ /* 0x000fc400078e3cff */
[----:B------:R-:W-:Y:S01]  /*6140*/  LOP3.LUT R27, R6, 0x55555555, R33, 0x78, !PT ;  /* 0x55555555061b7812 */ /* 0x000fe200078e7821 */
[----:B------:R-:W4:Y:S01]  /*6150*/  LDS R20, [R2+0x2b8] ;  /* 0x0002b80002147984 */ /* 0x000f220000000800 */
[----:B------:R-:W-:Y:S01]  /*6160*/  LOP3.LUT R3, R26, R3, RZ, 0x3c, !PT ;  /* 0x000000031a037212 */ /* 0x000fe200078e3cff */
[----:B------:R-:W-:Y:S01]  /*6170*/  IMAD.SHL.U32 R6, R29, 0x2, RZ ;  /* 0x000000021d067824 */ /* 0x000fe200078e00ff */
[----:B------:R-:W-:Y:S01]  /*6180*/  LOP3.LUT R28, R24, 0x55555555, R29, 0x78, !PT ;  /* 0x55555555181c7812 */ /* 0x000fe200078e781d */
[----:B------:R-:W5:Y:S01]  /*6190*/  LDS R2, [R2+0x2bc] ;  /* 0x0002bc0002027984 */ /* 0x000f620000000800 */
[----:B0-----:R-:W-:Y:S02]  /*61a0*/  LOP3.LUT R15, R18, R15, RZ, 0x3c, !PT ;  /* 0x0000000f120f7212 */ /* 0x001fe400078e3cff */
[----:B------:R-:W-:Y:S02]  /*61b0*/  LOP3.LUT R29, R17, 0xaaaaaaaa, R6, 0x78, !PT ;  /* 0xaaaaaaaa111d7812 */ /* 0x000fe400078e7806 */
[----:B------:R-:W-:-:S02]  /*61c0*/  SHF.R.U32.HI R6, RZ, 0x1, R3 ;  /* 0x00000001ff067819 */ /* 0x000fc40000011603 */
[----:B------:R-:W-:Y:S02]  /*61d0*/  SHF.R.U32.HI R33, RZ, 0x2, R25 ;  /* 0x00000002ff217819 */ /* 0x000fe40000011619 */
[----:B------:R-:W-:Y:S02]  /*61e0*/  SHF.R.U32.HI R26, RZ, 0x2, R4 ;  /* 0x00000002ff1a7819 */ /* 0x000fe40000011604 */
[----:B------:R-:W-:Y:S02]  /*61f0*/  LOP3.LUT R6, R6, R15, RZ, 0x3c, !PT ;  /* 0x0000000f06067212 */ /* 0x000fe400078e3cff */
[----:B------:R-:W-:Y:S02]  /*6200*/  LOP3.LUT R33, R33, R28, RZ, 0x3c, !PT ;  /* 0x0000001c21217212 */ /* 0x000fe400078e3cff */
[----:B------:R-:W-:Y:S02]  /*6210*/  LOP3.LUT R24, R31, 0xaaaaaaaa, R30, 0x78, !PT ;  /* 0xaaaaaaaa1f187812 */ /* 0x000fe400078e781e */
[----:B------:R-:W-:Y:S01]  /*6220*/  LOP3.LUT R30, R26, R29, RZ, 0x3c, !PT ;  /* 0x0000001d1a1e7212 */ /* 0x000fe200078e3cff */
[----:B------:R-:W-:Y:S01]  /*6230*/  IMAD.SHL.U32 R26, R6, 0x2, RZ ;  /* 0x00000002061a7824 */ /* 0x000fe200078e00ff */
[----:B-1----:R-:W-:Y:S01]  /*6240*/  LOP3.LUT R23, R12, R23, RZ, 0x3c, !PT ;  /* 0x000000170c177212 */ /* 0x002fe200078e3cff */
[----:B------:R-:W-:Y:S01]  /*6250*/  IMAD.SHL.U32 R18, R33, 0x4, RZ ;  /* 0x0000000421127824 */ /* 0x000fe200078e00ff */
[----:B--2---:R-:W-:-:S02]  /*6260*/  LOP3.LUT R14, R14, R21, RZ, 0x3c, !PT ;  /* 0x000000150e0e7212 */ /* 0x004fc400078e3cff */
[----:B------:R-:W-:Y:S02]  /*6270*/  LOP3.LUT R26, R3, 0xaaaaaaaa, R26, 0x78, !PT ;  /* 0xaaaaaaaa031a7812 */ /* 0x000fe400078e781a */
[----:B------:R-:W-:Y:S02]  /*6280*/  SHF.R.U32.HI R3, RZ, 0x2, R24 ;  /* 0x00000002ff037819 */ /* 0x000fe40000011618 */
[----:B------:R-:W-:Y:S02]  /*6290*/  LOP3.LUT R18, R25, 0xcccccccc, R18, 0x78, !PT ;  /* 0xcccccccc19127812 */ /* 0x000fe400078e7812 */
[----:B------:R-:W-:Y:S01]  /*62a0*/  LOP3.LUT R25, R15, 0x55555555, R6, 0x78, !PT ;  /* 0x555555550f197812 */ /* 0x000fe200078e7806 */
[----:B------:R-:W-:Y:S01]  /*62b0*/  IMAD.SHL.U32 R15, R30, 0x4, RZ ;  /* 0x000000041e0f7824 */ /* 0x000fe200078e00ff */
[----:B------:R-:W-:Y:S02]  /*62c0*/  LOP3.LUT R6, R29, 0x33333333, R30, 0x78, !PT ;  /* 0x333333331d067812 */ /* 0x000fe400078e781e */
[----:B------:R-:W-:-:S02]  /*62d0*/  LOP3.LUT R29, R3, R26, RZ, 0x3c, !PT ;  /* 0x0000001a031d7212 */ /* 0x000fc400078e3cff */
[----:B------:R-:W-:Y:S02]  /*62e0*/  SHF.R.U32.HI R21, RZ, 0x1, R23 ;  /* 0x00000001ff157819 */ /* 0x000fe40000011617 */
[----:B------:R-:W-:Y:S01]  /*62f0*/  LOP3.LUT R12, R26, 0x33333333, R29, 0x78, !PT ;  /* 0x333333331a0c7812 */ /* 0x000fe200078e781d */
[----:B------:R-:W-:Y:S01]  /*6300*/  IMAD.SHL.U32 R29, R29, 0x4, RZ ;  /* 0x000000041d1d7824 */ /* 0x000fe200078e00ff */
[----:B---3--:R-:W-:Y:S02]  /*6310*/  LOP3.LUT R22, R7, R22, RZ, 0x3c, !PT ;  /* 0x0000001607167212 */ /* 0x008fe400078e3cff */
[----:B------:R-:W-:Y:S02]  /*6320*/  LOP3.LUT R21, R21, R14, RZ, 0x3c, !PT ;  /* 0x0000000e15157212 */ /* 0x000fe400078e3cff */
[----:B------:R-:W-:Y:S02]  /*6330*/  LOP3.LUT R10, R10, R19, RZ, 0x3c, !PT ;  /* 0x000000130a0a7212 */ /* 0x000fe400078e3cff */
[----:B----4-:R-:W-:-:S02]  /*6340*/  LOP3.LUT R11, R11, R20, RZ, 0x3c, !PT ;  /* 0x000000140b0b7212 */ /* 0x010fc400078e3cff */
[----:B------:R-:W-:Y:S02]  /*6350*/  SHF.R.U32.HI R20, RZ, 0x1, R22 ;  /* 0x00000001ff147819 */ /* 0x000fe40000011616 */
[----:B------:R-:W-:Y:S02]  /*6360*/  LOP3.LUT R9, R16, R9, RZ, 0x3c, !PT ;  /* 0x0000000910097212 */ /* 0x000fe400078e3cff */
[----:B------:R-:W-:Y:S01]  /*6370*/  LOP3.LUT R7, R24, 0xcccccccc, R29, 0x78, !PT ;  /* 0xcccccccc18077812 */ /* 0x000fe200078e781d */
[----:B------:R-:W-:Y:S01]  /*6380*/  IMAD.SHL.U32 R24, R21, 0x2, RZ ;  /* 0x0000000215187824 */ /* 0x000fe200078e00ff */
[----:B------:R-:W-:Y:S02]  /*6390*/  SHF.R.U32.HI R16, RZ, 0x1, R10 ;  /* 0x00000001ff107819 */ /* 0x000fe4000001160a */
[----:B------:R-:W-:Y:S02]  /*63a0*/  LOP3.LUT R20, R20, R11, RZ, 0x3c, !PT ;  /* 0x0000000b14147212 */ /* 0x000fe400078e3cff */
[----:B------:R-:W-:-:S02]  /*63b0*/  LOP3.LUT R21, R14, 0x55555555, R21, 0x78, !PT ;  /* 0x555555550e157812 */ /* 0x000fc400078e7815 */
[----:B------:R-:W-:Y:S01]  /*63c0*/  LOP3.LUT R16, R16, R9, RZ, 0x3c, !PT ;  /* 0x0000000910107212 */ /* 0x000fe200078e3cff */
[----:B------:R-:W-:Y:S01]  /*63d0*/  IMAD.SHL.U32 R19, R20, 0x2, RZ ;  /* 0x0000000214137824 */ /* 0x000fe200078e00ff */
[----:B------:R-:W-:Y:S02]  /*63e0*/  LOP3.LUT R11, R11, 0x55555555, R20, 0x78, !PT ;  /* 0x555555550b0b7812 */ /* 0x000fe400078e7814 */
[----:B------:R-:W-:Y:S02]  /*63f0*/  SHF.R.U32.HI R14, RZ, 0x2, R21 ;  /* 0x00000002ff0e7819 */ /* 0x000fe40000011615 */
[----:B------:R-:W-:Y:S01]  /*6400*/  LOP3.LUT R24, R23, 0xaaaaaaaa, R24, 0x78, !PT ;  /* 0xaaaaaaaa17187812 */ /* 0x000fe200078e7818 */
[----:B------:R-:W-:Y:S01]  /*6410*/  IMAD.SHL.U32 R23, R16, 0x2, RZ ;  /* 0x0000000210177824 */ /* 0x000fe200078e00ff */
[----:B------:R-:W-:Y:S02]  /*6420*/  LOP3.LUT R9, R9, 0x55555555, R16, 0x78, !PT ;  /* 0x5555555509097812 */ /* 0x000fe400078e7810 */
[----:B------:R-:W-:-:S02]  /*6430*/  LOP3.LUT R16, R14, R11, RZ, 0x3c, !PT ;  /* 0x0000000b0e107212 */ /* 0x000fc400078e3cff */
[----:B------:R-:W-:Y:S02]  /*6440*/  LOP3.LUT R14, R8, R5, RZ, 0x3c, !PT ;  /* 0x00000005080e7212 */ /* 0x000fe400078e3cff */
[----:B------:R-:W-:Y:S01]  /*6450*/  LOP3.LUT R19, R22, 0xaaaaaaaa, R19, 0x78, !PT ;  /* 0xaaaaaaaa16137812 */ /* 0x000fe200078e7813 */
[----:B------:R-:W-:Y:S01]  /*6460*/  IMAD.SHL.U32 R8, R16, 0x4, RZ ;  /* 0x0000000410087824 */ /* 0x000fe200078e00ff */
[----:B------:R-:W-:Y:S02]  /*6470*/  SHF.R.U32.HI R20, RZ, 0x2, R24 ;  /* 0x00000002ff147819 */ /* 0x000fe40000011618 */
[----:B------:R-:W-:Y:S02]  /*6480*/  LOP3.LUT R17, R28, 0x33333333, R33, 0x78, !PT ;  /* 0x333333331c117812 */ /* 0x000fe400078e7821 */
[----:B------:R-:W-:Y:S02]  /*6490*/  LOP3.LUT R20, R20, R19, RZ, 0x3c, !PT ;  /* 0x0000001314147212 */ /* 0x000fe400078e3cff */
[----:B------:R-:W-:-:S02]  /*64a0*/  LOP3.LUT R21, R21, 0xcccccccc, R8, 0x78, !PT ;  /* 0xcccccccc15157812 */ /* 0x000fc400078e7808 */
[----:B------:R-:W-:Y:S01]  /*64b0*/  LOP3.LUT R5, R11, 0x33333333, R16, 0x78, !PT ;  /* 0x333333330b057812 */ /* 0x000fe200078e7810 */
[----:B------:R-:W-:Y:S01]  /*64c0*/  IMAD.SHL.U32 R11, R20, 0x4, RZ ;  /* 0x00000004140b7824 */ /* 0x000fe200078e00ff */
[----:B------:R-:W-:Y:S02]  /*64d0*/  SHF.R.U32.HI R8, RZ, 0x4, R17 ;  /* 0x00000004ff087819 */ /* 0x000fe40000011611 */
[----:B------:R-:W-:Y:S02]  /*64e0*/  SHF.R.U32.HI R16, RZ, 0x4, R18 ;  /* 0x00000004ff107819 */ /* 0x000fe40000011612 */
[----:B-----5:R-:W-:Y:S02]  /*64f0*/  LOP3.LUT R13, R13, R2, RZ, 0x3c, !PT ;  /* 0x000000020d0d7212 */ /* 0x020fe400078e3cff */
[----:B------:R-:W-:Y:S02]  /*6500*/  LOP3.LUT R2, R8, R5, RZ, 0x3c, !PT ;  /* 0x0000000508027212 */ /* 0x000fe400078e3cff */
[----:B------:R-:W-:-:S02]  /*6510*/  LOP3.LUT R16, R16, R21, RZ, 0x3c, !PT ;  /* 0x0000001510107212 */ /* 0x000fc400078e3cff */
[----:B------:R-:W-:Y:S01]  /*6520*/  LOP3.LUT R19, R19, 0x33333333, R20, 0x78, !PT ;  /* 0x3333333313137812 */ /* 0x000fe200078e7814 */
[----:B------:R-:W-:Y:S01]  /*6530*/  IMAD.SHL.U32 R20, R2, 0x10, RZ ;  /* 0x0000001002147824 */ /* 0x000fe200078e00ff */
[----:B------:R-:W-:Y:S02]  /*6540*/  SHF.R.U32.HI R22, RZ, 0x4, R6 ;  /* 0x00000004ff167819 */ /* 0x000fe40000011606 */
[----:B------:R-:W-:Y:S02]  /*6550*/  SHF.R.U32.HI R8, RZ, 0x1, R14 ;  /* 0x00000001ff087819 */ /* 0x000fe4000001160e */
[----:B------:R-:W-:Y:S01]  /*6560*/  LOP3.LUT R24, R24, 0xcccccccc, R11, 0x78, !PT ;  /* 0xcccccccc18187812 */ /* 0x000fe200078e780b */
[----:B------:R-:W-:Y:S01]  /*6570*/  IMAD.SHL.U32 R11, R16, 0x10, RZ ;  /* 0x00000010100b7824 */ /* 0x000fe200078e00ff */
[----:B------:R-:W-:Y:S02]  /*6580*/  LOP3.LUT R5, R5, 0xf0f0f0f, R2, 0x78, !PT ;  /* 0x0f0f0f0f05057812 */ /* 0x000fe400078e7802 */
[----:B------:R-:W-:-:S02]  /*6590*/  LOP3.LUT R15, R4, 0xcccccccc, R15, 0x78, !PT ;  /* 0xcccccccc040f7812 */ /* 0x000fc400078e780f */
[----:B------:R-:W-:Y:S02]  /*65a0*/  LOP3.LUT R2, R21, 0xf0f0f0f, R16, 0x78, !PT ;  /* 0x0f0f0f0f15027812 */ /* 0x000fe400078e7810 */
[----:B------:R-:W-:Y:S02]  /*65b0*/  LOP3.LUT R22, R22, R19, RZ, 0x3c, !PT ;  /* 0x0000001316167212 */ /* 0x000fe400078e3cff */
[----:B------:R-:W-:Y:S02]  /*65c0*/  LOP3.LUT R16, R8, R13, RZ, 0x3c, !PT ;  /* 0x0000000d08107212 */ /* 0x000fe400078e3cff */
[----:B------:R-:W-:Y:S01]  /*65d0*/  LOP3.LUT R10, R10, 0xaaaaaaaa, R23, 0x78, !PT ;  /* 0xaaaaaaaa0a0a7812 */ /* 0x000fe200078e7817 */
[----:B------:R-:W-:Y:S01]  /*65e0*/  IMAD.SHL.U32 R21, R22, 0x10, RZ ;  /* 0x0000001016157824 */ /* 0x000fe200078e00ff */
[----:B------:R-:W-:Y:S02]  /*65f0*/  SHF.R.U32.HI R23, RZ, 0x4, R15 ;  /* 0x00000004ff177819 */ /* 0x000fe4000001160f */
[----:B------:R-:W-:Y:S01]  /*6600*/  LOP3.LUT R8, R17, 0xf0f0f0f0, R20, 0x78, !PT ;  /* 0xf0f0f0f011087812 */ /* 0x000fe200078e7814 */
[----:B------:R-:W-:Y:S01]  /*6610*/  IMAD.SHL.U32 R17, R16, 0x2, RZ ;  /* 0x0000000210117824 */ /* 0x000fe200078e00ff */
[----:B------:R-:W-:-:S02]  /*6620*/  LOP3.LUT R11, R18, 0xf0f0f0f0, R11, 0x78, !PT ;  /* 0xf0f0f0f0120b7812 */ /* 0x000fc400078e780b */
[----:B------:R-:W-:Y:S02]  /*6630*/  LOP3.LUT R18, R13, 0x55555555, R16, 0x78, !PT ;  /* 0x555555550d127812 */ /* 0x000fe400078e7810 */
[----:B------:R-:W-:Y:S02]  /*6640*/  SHF.R.U32.HI R28, RZ, 0x2, R27 ;  /* 0x00000002ff1c7819 */ /* 0x000fe4000001161b */
[----:B------:R-:W-:Y:S02]  /*6650*/  LOP3.LUT R13, R19, 0xf0f0f0f, R22, 0x78, !PT ;  /* 0x0f0f0f0f130d7812 */ /* 0x000fe400078e7816 */
[----:B------:R-:W-:Y:S02]  /*6660*/  LOP3.LUT R23, R23, R24, RZ, 0x3c, !PT ;  /* 0x0000001817177212 */ /* 0x000fe400078e3cff */
[----:B------:R-:W-:Y:S02]  /*6670*/  SHF.R.U32.HI R19, RZ, 0x2, R9 ;  /* 0x00000002ff137819 */ /* 0x000fe40000011609 */
[----:B------:R-:W-:Y:S01]  /*6680*/  LOP3.LUT R6, R6, 0xf0f0f0f0, R21, 0x78, !PT ;  /* 0xf0f0f0f006067812 */ /* 0x000fe200078e7815 */
[----:B------:R-:W-:Y:S01]  /*6690*/  IMAD.SHL.U32 R20, R23, 0x10, RZ ;  /* 0x0000001017147824 */ /* 0x000fe200078e00ff */
[----:B------:R-:W-:-:S02]  /*66a0*/  LOP3.LUT R14, R14, 0xaaaaaaaa, R17, 0x78, !PT ;  /* 0xaaaaaaaa0e0e7812 */ /* 0x000fc400078e7811 */
[----:B------:R-:W-:Y:S02]  /*66b0*/  SHF.R.U32.HI R21, RZ, 0x2, R10 ;  /* 0x00000002ff157819 */ /* 0x000fe4000001160a */
[----:B------:R-:W-:Y:S02]  /*66c0*/  LOP3.LUT R28, R28, R25, RZ, 0x3c, !PT ;  /* 0x000000191c1c7212 */ /* 0x000fe400078e3cff */
[----:B------:R-:W-:Y:S02]  /*66d0*/  LOP3.LUT R19, R19, R18, RZ, 0x3c, !PT ;  /* 0x0000001213137212 */ /* 0x000fe400078e3cff */
[----:B------:R-:W-:Y:S01]  /*66e0*/  LOP3.LUT R21, R21, R14, RZ, 0x3c, !PT ;  /* 0x0000000e15157212 */ /* 0x000fe200078e3cff */
[----:B------:R-:W-:Y:S01]  /*66f0*/  IMAD.SHL.U32 R30, R28, 0x4, RZ ;  /* 0x000000041c1e7824 */ /* 0x000fe200078e00ff */
[----:B------:R-:W-:Y:S02]  /*6700*/  LOP3.LUT R4, R25, 0x33333333, R28, 0x78, !PT ;  /* 0x3333333319047812 */ /* 0x000fe400078e781c */
[----:B------:R-:W-:Y:S01]  /*6710*/  LOP3.LUT R16, R18, 0x33333333, R19, 0x78, !PT ;  /* 0x3333333312107812 */ /* 0x000fe200078e7813 */
[----:B------:R-:W0:Y:S01]  /*6720*/  LDC R25, c[0x0][0x360] ;  /* 0x0000d800ff197b82 */ /* 0x000e220000000800 */
[----:B------:R-:W-:Y:S01]  /*6730*/  LOP3.LUT R18, R15, 0xf0f0f0f0, R20, 0x78, !PT ;  /* 0xf0f0f0f00f127812 */ /* 0x000fe200078e7814 */
[----:B------:R-:W-:Y:S01]  /*6740*/  IMAD.SHL.U32 R20, R19, 0x4, RZ ;  /* 0x0000000413147824 */ /* 0x000fe200078e00ff */
[----:B------:R-:W-:Y:S01]  /*6750*/  LOP3.LUT R17, R24, 0xf0f0f0f, R23, 0x78, !PT ;  /* 0x0f0f0f0f18117812 */ /* 0x000fe200078e7817 */
[----:B------:R-:W-:Y:S01]  /*6760*/  IMAD.SHL.U32 R15, R21, 0x4, RZ ;  /* 0x00000004150f7824 */ /* 0x000fe200078e00ff */
[----:B------:R-:W-:-:S02]  /*6770*/  SHF.R.U32.HI R23, RZ, 0x4, R4 ;  /* 0x00000004ff177819 */ /* 0x000fc40000011604 */
[----:B------:R-:W-:Y:S02]  /*6780*/  LOP3.LUT R3, R27, 0xcccccccc, R30, 0x78, !PT ;  /* 0xcccccccc1b037812 */ /* 0x000fe400078e781e */
[----:B------:R-:W-:Y:S02]  /*6790*/  LOP3.LUT R20, R9, 0xcccccccc, R20, 0x78, !PT ;  /* 0xcccccccc09147812 */ /* 0x000fe400078e7814 */
[----:B------:R-:W-:Y:S02]  /*67a0*/  LOP3.LUT R23, R23, R16, RZ, 0x3c, !PT ;  /* 0x0000001017177212 */ /* 0x000fe400078e3cff */
[----:B------:R-:W-:Y:S02]  /*67b0*/  LOP3.LUT R9, R10, 0xcccccccc, R15, 0x78, !PT ;  /* 0xcccccccc0a097812 */ /* 0x000fe400078e780f */
[----:B------:R-:W-:Y:S01]  /*67c0*/  SHF.R.U32.HI R15, RZ, 0x4, R3 ;  /* 0x00000004ff0f7819 */ /* 0x000fe20000011603 */
[----:B------:R-:W-:Y:S01]  /*67d0*/  IMAD.SHL.U32 R19, R23, 0x10, RZ ;  /* 0x0000001017137824 */ /* 0x000fe200078e00ff */
[----:B------:R-:W-:-:S02]  /*67e0*/  LOP3.LUT R10, R16, 0xf0f0f0f, R23, 0x78, !PT ;  /* 0x0f0f0f0f100a7812 */ /* 0x000fc400078e7817 */
[----:B------:R-:W-:Y:S02]  /*67f0*/  LOP3.LUT R21, R14, 0x33333333, R21, 0x78, !PT ;  /* 0x333333330e157812 */ /* 0x000fe400078e7815 */
[----:B------:R-:W-:Y:S02]  /*6800*/  LOP3.LUT R23, R15, R20, RZ, 0x3c, !PT ;  /* 0x000000140f177212 */ /* 0x000fe400078e3cff */
[----:B------:R-:W1:Y:S01]  /*6810*/  LDC.64 R14, c[0x0][0x380] ;  /* 0x0000e000ff0e7b82 */ /* 0x000e620000000a00 */
[----:B------:R-:W-:Y:S02]  /*6820*/  LOP3.LUT R19, R4, 0xf0f0f0f0, R19, 0x78, !PT ;  /* 0xf0f0f0f004137812 */ /* 0x000fe400078e7813 */
[----:B------:R-:W-:Y:S02]  /*6830*/  SHF.R.U32.HI R4, RZ, 0x4, R12 ;  /* 0x00000004ff047819 */ /* 0x000fe4000001160c */
[----:B------:R-:W-:Y:S02]  /*6840*/  SHF.R.U32.HI R16, RZ, 0x4, R7 ;  /* 0x00000004ff107819 */ /* 0x000fe40000011607 */
[----:B------:R-:W-:-:S02]  /*6850*/  LOP3.LUT R4, R4, R21, RZ, 0x3c, !PT ;  /* 0x0000001504047212 */ /* 0x000fc400078e3cff */
[----:B------:R-:W-:Y:S01]  /*6860*/  LOP3.LUT R24, R16, R9, RZ, 0x3c, !PT ;  /* 0x0000000910187212 */ /* 0x000fe200078e3cff */
[----:B------:R-:W-:Y:S01]  /*6870*/  IMAD.SHL.U32 R16, R23, 0x10, RZ ;  /* 0x0000001017107824 */ /* 0x000fe200078e00ff */
[----:B------:R-:W-:Y:S01]  /*6880*/  LOP3.LUT R22, R20, 0xf0f0f0f, R23, 0x78, !PT ;  /* 0x0f0f0f0f14167812 */ /* 0x000fe200078e7817 */
[----:B------:R-:W-:Y:S01]  /*6890*/  IMAD.SHL.U32 R23, R4, 0x10, RZ ;  /* 0x0000001004177824 */ /* 0x000fe200078e00ff */
[----:B------:R-:W-:Y:S01]  /*68a0*/  LOP3.LUT R21, R21, 0xf0f0f0f, R4, 0x78, !PT ;  /* 0x0f0f0f0f15157812 */ /* 0x000fe200078e7804 */
[----:B------:R-:W-:Y:S01]  /*68b0*/  IMAD.SHL.U32 R4, R24, 0x10, RZ ;  /* 0x0000001018047824 */ /* 0x000fe200078e00ff */
[----:B------:R-:W-:Y:S02]  /*68c0*/  LOP3.LUT R3, R3, 0xf0f0f0f0, R16, 0x78, !PT ;  /* 0xf0f0f0f003037812 */ /* 0x000fe400078e7810 */
[----:B------:R-:W-:Y:S02]  /*68d0*/  LOP3.LUT R20, R12, 0xf0f0f0f0, R23, 0x78, !PT ;  /* 0xf0f0f0f00c147812 */ /* 0x000fe400078e7817 */
[----:B------:R-:W-:-:S02]  /*68e0*/  LOP3.LUT R23, R7, 0xf0f0f0f0, R4, 0x78, !PT ;  /* 0xf0f0f0f007177812 */ /* 0x000fc400078e7804 */
[----:B------:R-:W-:Y:S02]  /*68f0*/  PRMT R4, R8, 0x5140, R5 ;  /* 0x0000514008047816 */ /* 0x000fe40000000005 */
[----:B------:R-:W-:Y:S02]  /*6900*/  PRMT R12, R6, 0x5140, R13 ;  /* 0x00005140060c7816 */ /* 0x000fe4000000000d */
[----:B------:R-:W-:Y:S02]  /*6910*/  LOP3.LUT R24, R9, 0xf0f0f0f, R24, 0x78, !PT ;  /* 0x0f0f0f0f09187812 */ /* 0x000fe400078e7818 */
[----:B------:R-:W-:Y:S02]  /*6920*/  PRMT R5, R8, 0x7362, R5 ;  /* 0x0000736208057816 */ /* 0x000fe40000000005 */
[----:B------:R-:W-:Y:S02]  /*6930*/  PRMT R13, R6, 0x7362, R13 ;  /* 0x00007362060d7816 */ /* 0x000fe4000000000d */
[----:B------:R-:W-:-:S02]  /*6940*/  PRMT R8, R11, 0x5140, R2 ;  /* 0x000051400b087816 */ /* 0x000fc40000000002 */
[----:B------:R-:W-:Y:S02]  /*6950*/  PRMT R9, R11, 0x7362, R2 ;  /* 0x000073620b097816 */ /* 0x000fe40000000002 */
[C-C-:B------:R-:W-:Y:S02]  /*6960*/  PRMT R6, R19.reuse, 0x5140, R10.reuse ;  /* 0x0000514013067816 */ /* 0x140fe4000000000a */
[----:B------:R-:W-:Y:S02]  /*6970*/  PRMT R7, R19, 0x7362, R10 ;  /* 0x0000736213077816 */ /* 0x000fe4000000000a */
[----:B------:R-:W-:Y:S02]  /*6980*/  PRMT R16, R18, 0x5140, R17 ;  /* 0x0000514012107816 */ /* 0x000fe40000000011 */
[C-C-:B------:R-:W-:Y:S02]  /*6990*/  PRMT R10, R3.reuse, 0x5140, R22.reuse ;  /* 0x00005140030a7816 */ /* 0x140fe40000000016 */
[----:B------:R-:W-:Y:S01]  /*69a0*/  PRMT R11, R3, 0x7362, R22 ;  /* 0x00007362030b7816 */ /* 0x000fe20000000016 */
[----:B-1----:R-:W-:Y:S01]  /*69b0*/  IMAD.WIDE R2, R0, 0x10, R14 ;  /* 0x0000001000027825 */ /* 0x002fe200078e020e */
[----:B------:R-:W-:-:S02]  /*69c0*/  PRMT R17, R18, 0x7362, R17 ;  /* 0x0000736212117816 */ /* 0x000fc40000000011 */
[C-C-:B------:R-:W-:Y:S02]  /*69d0*/  PRMT R14, R20.reuse, 0x5140, R21.reuse ;  /* 0x00005140140e7816 */ /* 0x140fe40000000015 */
[----:B------:R-:W-:Y:S01]  /*69e0*/  PRMT R15, R20, 0x7362, R21 ;  /* 0x00007362140f7816 */ /* 0x000fe20000000015 */
[----:B0-----:R-:W-:Y:S01]  /*69f0*/  IMAD R21, R25, UR6, RZ ;  /* 0x0000000619157c24 */ /* 0x001fe2000f8e02ff */
[C-C-:B------:R-:W-:Y:S01]  /*6a00*/  PRMT R18, R23.reuse, 0x5140, R24.reuse ;  /* 0x0000514017127816 */ /* 0x140fe20000000018 */
[----:B------:R0:W-:Y:S01]  /*6a10*/  STG.E.128 desc[UR8][R2.64+0x30], R4 ;  /* 0x0000300402007986 */ /* 0x0001e2000c101d08 */
[----:B------:R-:W-:Y:S01]  /*6a20*/  PRMT R19, R23, 0x7362, R24 ;  /* 0x0000736217137816 */ /* 0x000fe20000000018 */
[----:B------:R-:W-:Y:S02]  /*6a30*/  IMAD R0, R21, 0x4, R0 ;  /* 0x0000000415007824 */ /* 0x000fe400078e0200 */
[----:B------:R0:W-:Y:S03]  /*6a40*/  STG.E.128 desc[UR8][R2.64+0x10], R8 ;  /* 0x0000100802007986 */ /* 0x0001e6000c101d08 */
[----:B------:R-:W-:Y:S01]  /*6a50*/  ISETP.GE.U32.AND P0, PT, R0, UR5, PT ;  /* 0x0000000500007c0c */ /* 0x000fe2000bf06070 */
[----:B------:R0:W-:Y:S04]  /*6a60*/  STG.E.128 desc[UR8][R2.64+0x20], R12 ;  /* 0x0000200c02007986 */ /* 0x0001e8000c101d08 */
[----:B------:R0:W-:Y:S08]  /*6a70*/  STG.E.128 desc[UR8][R2.64], R16 ;  /* 0x0000001002007986 */ /* 0x0001f0000c101d08 */
[----:B------:R-:W-:Y:S05]  /*6a80*/  @!P0 BRA `(.L_x_8) ;  /* 0xffffff9800f48947 */ /* 0x000fea000383ffff */
[----:B------:R-:W-:Y:S05]  /*6a90*/  EXIT ;  /* 0x000000000000794d */ /* 0x000fea0003800000 */
.L_x_9:
[----:B------:R-:W-:-:S00]  /*6aa0*/  BRA `(.L_x_9) ;  /* 0xfffffffc00fc7947 */ /* 0x000fc0000383ffff */
[----:B------:R-:W-:-:S00]  /*6ab0*/  NOP ;  /* 0x0000000000007918 */ /* 0x000fc00000000000 */
        /* <DEDUP_REMOVED lines=12> */
.L_x_10:


//--------------------- .nv.shared._Z10AES_kernelP4vec2PKS_jS2_ --------------------------
	.section	.nv.shared._Z10AES_kernelP4vec2PKS_jS2_,"aw",@nobits
	.sectionflags	@""
	.align	8
.nv.shared._Z10AES_kernelP4vec2PKS_jS2_:
	.zero		1728


//--------------------- .nv.shared.reserved.0     --------------------------
	.section	.nv.shared.reserved.0,"aw",@nobits
	.weak		__nv_reservedSMEM_offset_0_alias
	.size		__nv_reservedSMEM_offset_0_alias, 0, 64
	.other		__nv_reservedSMEM_offset_0_alias,@"STO_CUDA_RESERVED_SHARED STV_DEFAULT"
__nv_reservedSMEM_offset_0_alias:
	.zero		0
	.zero		64


//--------------------- .nv.constant0._Z10AES_kernelP4vec2PKS_jS2_ --------------------------
	.section	.nv.constant0._Z10AES_kernelP4vec2PKS_jS2_,"a",@progbits
	.sectionflags	@""
	.align	4
.nv.constant0._Z10AES_kernelP4vec2PKS_jS2_:
	.zero		928


//--------------------- SYMBOLS --------------------------

	.type		.nv.reservedSmem.offset0,@object
	.size		.nv.reservedSmem.offset0,0x4
	.type		.nv.reservedSmem.cap,@object
	.size		.nv.reservedSmem.cap,0x4
